// auto-generated by cutlass_sweep.fmha — config: {"arch": "sm_90", "direction": "fwd", "dtype": "fp16", "head_dim": 48, "mask": "none", "schedule": "pingpong", "tile_kv": 64, "tile_q": 128}
#include "cutlass/cutlass.h"
#include "cute/tensor.hpp"
#include "cutlass/device_kernel.h"
#include "cutlass/kernel_hardware_info.h"
#include "88_hopper_fmha/collective/fmha_fusion.hpp"
#include "88_hopper_fmha/kernel/fmha_kernel_builder.hpp"

using namespace cute;
using Element = cutlass::half_t;
using TileShape = Shape<_128, _64, _48>;
using StrideQ = cute::tuple<int, _1, cute::tuple<int, int>>;
using StrideK = cute::tuple<int, _1, cute::tuple<int, int>>;
using StrideV = cute::tuple<int, cute::_1, cute::tuple<int, int>>;

using Kernel = typename cutlass::fmha::kernel::FmhaBuilder<
    Element, float, float,
    TileShape, StrideQ, StrideK, StrideV,
    cutlass::fmha::collective::DefaultFusion,
    cutlass::gemm::KernelTmaWarpSpecializedPingpong
  >::Kernel;

auto* _anchor = &cutlass::device_kernel<Kernel>;


// ===== COMPILED SASS (sm_90a) =====

	.target	sm_90a

	.elftype	@"ET_EXEC"


//--------------------- .note.nv.tkinfo           --------------------------
	.section	.note.nv.tkinfo,"",@"SHT_NOTE"
	.sectionflags	@"SHF_NOTE_NV_TKINFO"
	.tkinfo
        /*0018*/ 	.word	0x00000002
        /*0030*/ 	.string	""
        /*0030*/ 	.string	"ptxas"
        /*0030*/ 	.string	"Cuda compilation tools, release 13.0, V13.0.88"
        /*0030*/ 	.string	"Build cuda_13.0.r13.0/compiler.36424714_0"
        /*0030*/ 	.string	"-arch sm_90a -m 64 "



//--------------------- .note.nv.cuinfo           --------------------------
	.section	.note.nv.cuinfo,"",@"SHT_NOTE"
	.sectionflags	@"SHF_NOTE_NV_CUINFO"
        /*0018*/ 	.short	0x0002
        /*001a*/ 	.short	0x005a
        /*001c*/ 	.short	0x0082
	.zero		2


//--------------------- .nv.info                  --------------------------
	.section	.nv.info,"",@"SHT_CUDA_INFO"
	.align	4


	//----- nvinfo : EIATTR_REGCOUNT
	.align		4
        /*0000*/ 	.byte	0x04, 0x2f
        /*0002*/ 	.short	(.L_16 - .L_15)
	.align		4
.L_15:
        /*0004*/ 	.word	index@(_ZN7cutlass13device_kernelINS_4fmha6kernel28FmhaKernelTmaWarpSpecializedINS1_10collective30FmhaMainloopTmaWarpSpecializedINS_6half_tEffN4cute5tupleIJNS7_1CILi128EEENS9_ILi64EEENS9_ILi48EEEEEENS8_IJiNS9_ILi1EEENS8_IJiiEEEEEESG_SG_NS4_13DefaultFusionEJNS2_6OptionILNS2_3TagE0ENS9_ILb1EEEEENSI_ILSJ_2ESK_EEEEENS4_15FmhaFwdEpilogueIS6_fNS8_IJSB_SC_SB_EEEEENS2_23PersistentTileSchedulerEJSL_SM_EEEEEvNT_6ParamsE)
        /*0008*/ 	.word	0x000000a8


	//----- nvinfo : EIATTR_FRAME_SIZE
	.align		4
.L_16:
        /*000c*/ 	.byte	0x04, 0x11
        /*000e*/ 	.short	(.L_18 - .L_17)
	.align		4
.L_17:
        /*0010*/ 	.word	index@($__internal_0_$__cuda_sm20_rcp_rn_f32_slowpath)
        /*0014*/ 	.word	0x00000000


	//----- nvinfo : EIATTR_FRAME_SIZE
	.align		4
.L_18:
        /*0018*/ 	.byte	0x04, 0x11
        /*001a*/ 	.short	(.L_20 - .L_19)
	.align		4
.L_19:
        /*001c*/ 	.word	index@(_ZN7cutlass13device_kernelINS_4fmha6kernel28FmhaKernelTmaWarpSpecializedINS1_10collective30FmhaMainloopTmaWarpSpecializedINS_6half_tEffN4cute5tupleIJNS7_1CILi128EEENS9_ILi64EEENS9_ILi48EEEEEENS8_IJiNS9_ILi1EEENS8_IJiiEEEEEESG_SG_NS4_13DefaultFusionEJNS2_6OptionILNS2_3TagE0ENS9_ILb1EEEEENSI_ILSJ_2ESK_EEEEENS4_15FmhaFwdEpilogueIS6_fNS8_IJSB_SC_SB_EEEEENS2_23PersistentTileSchedulerEJSL_SM_EEEEEvNT_6ParamsE)
        /*0020*/ 	.word	0x00000000


	//----- nvinfo : EIATTR_MIN_STACK_SIZE
	.align		4
.L_20:
        /*0024*/ 	.byte	0x04, 0x12
        /*0026*/ 	.short	(.L_22 - .L_21)
	.align		4
.L_21:
        /*0028*/ 	.word	index@(_ZN7cutlass13device_kernelINS_4fmha6kernel28FmhaKernelTmaWarpSpecializedINS1_10collective30FmhaMainloopTmaWarpSpecializedINS_6half_tEffN4cute5tupleIJNS7_1CILi128EEENS9_ILi64EEENS9_ILi48EEEEEENS8_IJiNS9_ILi1EEENS8_IJiiEEEEEESG_SG_NS4_13DefaultFusionEJNS2_6OptionILNS2_3TagE0ENS9_ILb1EEEEENSI_ILSJ_2ESK_EEEEENS4_15FmhaFwdEpilogueIS6_fNS8_IJSB_SC_SB_EEEEENS2_23PersistentTileSchedulerEJSL_SM_EEEEEvNT_6ParamsE)
        /*002c*/ 	.word	0x00000000
.L_22:


//--------------------- .nv.compat                --------------------------
	.section	.nv.compat,"",@"SHT_CUDA_COMPAT_INFO"
	.align	4
        /*0000*/ 	.byte	0x02, 0x09, 0x01, 0x00, 0x02, 0x02, 0x04, 0x00, 0x02, 0x05, 0x05, 0x00, 0x03, 0x07, 0x01, 0x01
        /*0010*/ 	.byte	0x02, 0x03, 0x01, 0x00, 0x02, 0x06, 0x01, 0x00, 0x04, 0x0b, 0x08, 0x00, 0x00, 0x00, 0x00, 0x00
        /*0020*/ 	.byte	0x00, 0x00, 0x00, 0x00


//--------------------- .nv.info._ZN7cutlass13device_kernelINS_4fmha6kernel28FmhaKernelTmaWarpSpecializedINS1_10collective30FmhaMainloopTmaWarpSpecializedINS_6half_tEffN4cute5tupleIJNS7_1CILi128EEENS9_ILi64EEENS9_ILi48EEEEEENS8_IJiNS9_ILi1EEENS8_IJiiEEEEEESG_SG_NS4_13DefaultFusionEJNS2_6OptionILNS2_3TagE0ENS9_ILb1EEEEENSI_ILSJ_2ESK_EEEEENS4_15FmhaFwdEpilogueIS6_fNS8_IJSB_SC_SB_EEEEENS2_23PersistentTileSchedulerEJSL_SM_EEEEEvNT_6ParamsE --------------------------
	.section	.nv.info._ZN7cutlass13device_kernelINS_4fmha6kernel28FmhaKernelTmaWarpSpecializedINS1_10collective30FmhaMainloopTmaWarpSpecializedINS_6half_tEffN4cute5tupleIJNS7_1CILi128EEENS9_ILi64EEENS9_ILi48EEEEEENS8_IJiNS9_ILi1EEENS8_IJiiEEEEEESG_SG_NS4_13DefaultFusionEJNS2_6OptionILNS2_3TagE0ENS9_ILb1EEEEENSI_ILSJ_2ESK_EEEEENS4_15FmhaFwdEpilogueIS6_fNS8_IJSB_SC_SB_EEEEENS2_23PersistentTileSchedulerEJSL_SM_EEEEEvNT_6ParamsE,"",@"SHT_CUDA_INFO"
	.sectionflags	@""
	.align	4


	//----- nvinfo : EIATTR_CUDA_API_VERSION
	.align		4
        /*0000*/ 	.byte	0x04, 0x37
        /*0002*/ 	.short	(.L_24 - .L_23)
.L_23:
        /*0004*/ 	.word	0x00000082


	//----- nvinfo : EIATTR_KPARAM_INFO
	.align		4
.L_24:
        /*0008*/ 	.byte	0x04, 0x17
        /*000a*/ 	.short	(.L_26 - .L_25)
.L_25:
        /*000c*/ 	.word	0x00000000
        /*0010*/ 	.short	0x0000
        /*0012*/ 	.short	0x0070
        /*0014*/ 	.byte	0x00, 0xf0, 0x01, 0x20


	//----- nvinfo : EIATTR_SPARSE_MMA_MASK
	.align		4
.L_26:
        /*0018*/ 	.byte	0x03, 0x50
        /*001a*/ 	.short	0x0000


	//----- nvinfo : EIATTR_MAXREG_COUNT
	.align		4
        /*001c*/ 	.byte	0x03, 0x1b
        /*001e*/ 	.short	0x00a8


	//----- nvinfo : EIATTR_NUM_BARRIERS
	.align		4
        /*0020*/ 	.byte	0x02, 0x4c
        /*0022*/ 	.byte	0x02
	.zero		1


	//----- nvinfo : EIATTR_EXTERNS
	.align		4
        /*0024*/ 	.byte	0x04, 0x0f
        /*0026*/ 	.short	(.L_28 - .L_27)


	//   ....[0]....
	.align		4
.L_27:
        /*0028*/ 	.word	index@(__assertfail)


	//----- nvinfo : EIATTR_MERCURY_ISA_VERSION
	.align		4
.L_28:
        /*002c*/ 	.byte	0x03, 0x5f
        /*002e*/ 	.short	0x0101


	//----- nvinfo : EIATTR_INT_WARP_WIDE_INSTR_OFFSETS
	.align		4
        /*0030*/ 	.byte	0x04, 0x31
        /*0032*/ 	.short	(.L_30 - .L_29)


	//   ....[0]....
.L_29:
        /*0034*/ 	.word	0x00000760


	//   ....[1]....
        /*0038*/ 	.word	0x00000770


	//   ....[2]....
        /*003c*/ 	.word	0x00000780


	//   ....[3]....
        /*0040*/ 	.word	0x00000790


	//   ....[4]....
        /*0044*/ 	.word	0x00000800


	//   ....[5]....
        /*0048*/ 	.word	0x000009c0


	//   ....[6]....
        /*004c*/ 	.word	0x00000a70


	//----- nvinfo : EIATTR_COOP_GROUP_MASK_REGIDS
	.align		4
.L_30:
        /*0050*/ 	.byte	0x04, 0x29
        /*0052*/ 	.short	(.L_32 - .L_31)


	//   ....[0]....
.L_31:
        /*0054*/ 	.word	0xffffffff


	//   ....[1]....
        /*0058*/ 	.word	0xffffffff


	//   ....[2]....
        /*005c*/ 	.word	0xffffffff


	//   ....[3]....
        /*0060*/ 	.word	0xffffffff


	//   ....[4]....
        /*0064*/ 	.word	0xffffffff


	//   ....[5]....
        /*0068*/ 	.word	0xffffffff


	//   ....[6]....
        /*006c*/ 	.word	0xffffffff


	//   ....[7]....
        /*0070*/ 	.word	0xffffffff


	//   ....[8]....
        /*0074*/ 	.word	0xffffffff


	//   ....[9]....
        /*0078*/ 	.word	0xffffffff


	//   ....[10]....
        /*007c*/ 	.word	0xffffffff


	//   ....[11]....
        /*0080*/ 	.word	0xffffffff


	//   ....[12]....
        /*0084*/ 	.word	0xffffffff


	//   ....[13]....
        /*0088*/ 	.word	0xffffffff


	//   ....[14]....
        /*008c*/ 	.word	0xffffffff


	//   ....[15]....
        /*0090*/ 	.word	0xffffffff


	//   ....[16]....
        /*0094*/ 	.word	0xffffffff


	//   ....[17]....
        /*0098*/ 	.word	0xffffffff


	//----- nvinfo : EIATTR_COOP_GROUP_INSTR_OFFSETS
	.align		4
.L_32:
        /*009c*/ 	.byte	0x04, 0x28
        /*009e*/ 	.short	(.L_34 - .L_33)


	//   ....[0]....
.L_33:
        /*00a0*/ 	.word	0x00000070


	//   ....[1]....
        /*00a4*/ 	.word	0x000000a0


	//   ....[2]....
        /*00a8*/ 	.word	0x000001d0


	//   ....[3]....
        /*00ac*/ 	.word	0x000003e0


	//   ....[4]....
        /*00b0*/ 	.word	0x000005a0


	//   ....[5]....
        /*00b4*/ 	.word	0x00000700


	//   ....[6]....
        /*00b8*/ 	.word	0x00001560


	//   ....[7]....
        /*00bc*/ 	.word	0x00001590


	//   ....[8]....
        /*00c0*/ 	.word	0x000017b0


	//   ....[9]....
        /*00c4*/ 	.word	0x00001910


	//   ....[10]....
        /*00c8*/ 	.word	0x00002d70


	//   ....[11]....
        /*00cc*/ 	.word	0x00002da0


	//   ....[12]....
        /*00d0*/ 	.word	0x000030a0


	//   ....[13]....
        /*00d4*/ 	.word	0x000031c0


	//   ....[14]....
        /*00d8*/ 	.word	0x000046a0


	//   ....[15]....
        /*00dc*/ 	.word	0x000046e0


	//   ....[16]....
        /*00e0*/ 	.word	0x00004720


	//   ....[17]....
        /*00e4*/ 	.word	0x00004740


	//----- nvinfo : EIATTR_REG_RECONFIG
	.align		4
.L_34:
        /*00e8*/ 	.byte	0x01, 0x54
	.zero		2


	//----- nvinfo : EIATTR_SYSCALL_OFFSETS
	.align		4
        /*00ec*/ 	.byte	0x04, 0x46
        /*00ee*/ 	.short	(.L_36 - .L_35)


	//   ....[0]....
.L_35:
        /*00f0*/ 	.word	0x000050f0


	//   ....[1]....
        /*00f4*/ 	.word	0x00005250


	//----- nvinfo : EIATTR_MBARRIER_INSTR_OFFSETS
	.align		4
.L_36:
        /*00f8*/ 	.byte	0x04, 0x39
        /*00fa*/ 	.short	(.L_38 - .L_37)


	//   ....[0]....
.L_37:
        /*00fc*/ 	.word	0x00000390
        /*0100*/ 	.word	0x000000ff
        /*0104*/ 	.word	0x0000ca50
        /*0108*/ 	.short	0x0100
        /*010a*/ 	.byte	0x08
	.zero		1


	//   ....[1]....
        /*010c*/ 	.word	0x000003a0
        /*0110*/ 	.word	0x000000ff
        /*0114*/ 	.word	0x0000ca60
        /*0118*/ 	.short	0x0100
        /*011a*/ 	.byte	0x08
	.zero		1


	//   ....[2]....
        /*011c*/ 	.word	0x000003b0
        /*0120*/ 	.word	0x000000ff
        /*0124*/ 	.word	0x0000ca58
        /*0128*/ 	.short	0x0100
        /*012a*/ 	.byte	0x08
	.zero		1


	//   ....[3]....
        /*012c*/ 	.word	0x000003c0
        /*0130*/ 	.word	0x000000ff
        /*0134*/ 	.word	0x0000ca68
        /*0138*/ 	.short	0x0100
        /*013a*/ 	.byte	0x08
	.zero		1


	//   ....[4]....
        /*013c*/ 	.word	0x000004f0
        /*0140*/ 	.word	0x000000ff
        /*0144*/ 	.word	0x0000ca00
        /*0148*/ 	.short	0x0100
        /*014a*/ 	.byte	0x08
	.zero		1


	//   ....[5]....
        /*014c*/ 	.word	0x00000500
        /*0150*/ 	.word	0x000000ff
        /*0154*/ 	.word	0x0000ca28
        /*0158*/ 	.short	0x0100
        /*015a*/ 	.byte	0x08
	.zero		1


	//   ....[6]....
        /*015c*/ 	.word	0x00000510
        /*0160*/ 	.word	0x000000ff
        /*0164*/ 	.word	0x0000ca08
        /*0168*/ 	.short	0x0100
        /*016a*/ 	.byte	0x08
	.zero		1


	//   ....[7]....
        /*016c*/ 	.word	0x00000520
        /*0170*/ 	.word	0x000000ff
        /*0174*/ 	.word	0x0000ca30
        /*0178*/ 	.short	0x0100
        /*017a*/ 	.byte	0x08
	.zero		1


	//   ....[8]....
        /*017c*/ 	.word	0x00000530
        /*0180*/ 	.word	0x000000ff
        /*0184*/ 	.word	0x0000ca10
        /*0188*/ 	.short	0x0100
        /*018a*/ 	.byte	0x08
	.zero		1


	//   ....[9]....
        /*018c*/ 	.word	0x00000540
        /*0190*/ 	.word	0x000000ff
        /*0194*/ 	.word	0x0000ca38
        /*0198*/ 	.short	0x0100
        /*019a*/ 	.byte	0x08
	.zero		1


	//   ....[10]....
        /*019c*/ 	.word	0x00000550
        /*01a0*/ 	.word	0x000000ff
        /*01a4*/ 	.word	0x0000ca18
        /*01a8*/ 	.short	0x0100
        /*01aa*/ 	.byte	0x08
	.zero		1


	//   ....[11]....
        /*01ac*/ 	.word	0x00000560
        /*01b0*/ 	.word	0x000000ff
        /*01b4*/ 	.word	0x0000ca40
        /*01b8*/ 	.short	0x0100
        /*01ba*/ 	.byte	0x08
	.zero		1


	//   ....[12]....
        /*01bc*/ 	.word	0x00000570
        /*01c0*/ 	.word	0x000000ff
        /*01c4*/ 	.word	0x0000ca20
        /*01c8*/ 	.short	0x0100
        /*01ca*/ 	.byte	0x08
	.zero		1


	//   ....[13]....
        /*01cc*/ 	.word	0x00000580
        /*01d0*/ 	.word	0x000000ff
        /*01d4*/ 	.word	0x0000ca48
        /*01d8*/ 	.short	0x0100
        /*01da*/ 	.byte	0x08
	.zero		1


	//   ....[14]....
        /*01dc*/ 	.word	0x000006b0
        /*01e0*/ 	.word	0x000000ff
        /*01e4*/ 	.word	0x0000ca70
        /*01e8*/ 	.short	0x0100
        /*01ea*/ 	.byte	0x08
	.zero		1


	//   ....[15]....
        /*01ec*/ 	.word	0x000006c0
        /*01f0*/ 	.word	0x000000ff
        /*01f4*/ 	.word	0x0000ca80
        /*01f8*/ 	.short	0x0100
        /*01fa*/ 	.byte	0x08
	.zero		1


	//   ....[16]....
        /*01fc*/ 	.word	0x000006d0
        /*0200*/ 	.word	0x000000ff
        /*0204*/ 	.word	0x0000ca78
        /*0208*/ 	.short	0x0100
        /*020a*/ 	.byte	0x08
	.zero		1


	//   ....[17]....
        /*020c*/ 	.word	0x000006e0
        /*0210*/ 	.word	0x000000ff
        /*0214*/ 	.word	0x0000ca88
        /*0218*/ 	.short	0x0100
        /*021a*/ 	.byte	0x08
	.zero		1


	//   ....[18]....
        /*021c*/ 	.word	0x00000820
        /*0220*/ 	.word	0x000000ff
        /*0224*/ 	.word	0x0000ca90
        /*0228*/ 	.short	0x0100
        /*022a*/ 	.byte	0x06
	.zero		1


	//   ....[19]....
        /*022c*/ 	.word	0x00000830
        /*0230*/ 	.word	0x000000ff
        /*0234*/ 	.word	0x0000ca98
        /*0238*/ 	.short	0x0100
        /*023a*/ 	.byte	0x06
	.zero		1


	//   ....[20]....
        /*023c*/ 	.word	0x00000840
        /*0240*/ 	.word	0x000000ff
        /*0244*/ 	.word	0x0000caa0
        /*0248*/ 	.short	0x0100
        /*024a*/ 	.byte	0x06
	.zero		1


	//   ....[21]....
        /*024c*/ 	.word	0x00000850
        /*0250*/ 	.word	0x000000ff
        /*0254*/ 	.word	0x0000caa8
        /*0258*/ 	.short	0x0100
        /*025a*/ 	.byte	0x06
	.zero		1


	//   ....[22]....
        /*025c*/ 	.word	0x00000950
        /*0260*/ 	.word	0x000000ff
        /*0264*/ 	.word	0x0000cac0
        /*0268*/ 	.short	0x0100
        /*026a*/ 	.byte	0x08
	.zero		1


	//   ....[23]....
        /*026c*/ 	.word	0x00000960
        /*0270*/ 	.word	0x000000ff
        /*0274*/ 	.word	0x0000cad8
        /*0278*/ 	.short	0x0100
        /*027a*/ 	.byte	0x08
	.zero		1


	//   ....[24]....
        /*027c*/ 	.word	0x00000970
        /*0280*/ 	.word	0x000000ff
        /*0284*/ 	.word	0x0000cac8
        /*0288*/ 	.short	0x0100
        /*028a*/ 	.byte	0x08
	.zero		1


	//   ....[25]....
        /*028c*/ 	.word	0x00000980
        /*0290*/ 	.word	0x000000ff
        /*0294*/ 	.word	0x0000cae0
        /*0298*/ 	.short	0x0100
        /*029a*/ 	.byte	0x08
	.zero		1


	//   ....[26]....
        /*029c*/ 	.word	0x00000990
        /*02a0*/ 	.word	0x000000ff
        /*02a4*/ 	.word	0x0000cad0
        /*02a8*/ 	.short	0x0100
        /*02aa*/ 	.byte	0x08
	.zero		1


	//   ....[27]....
        /*02ac*/ 	.word	0x000009a0
        /*02b0*/ 	.word	0x000000ff
        /*02b4*/ 	.word	0x0000cae8
        /*02b8*/ 	.short	0x0100
        /*02ba*/ 	.byte	0x08
	.zero		1


	//   ....[28]....
        /*02bc*/ 	.word	0x00000aa0
        /*02c0*/ 	.word	0x000000ff
        /*02c4*/ 	.word	0x0000cab0
        /*02c8*/ 	.short	0x0100
        /*02ca*/ 	.byte	0x06
	.zero		1


	//   ....[29]....
        /*02cc*/ 	.word	0x00001200
        /*02d0*/ 	.word	0x000000ff
        /*02d4*/ 	.word	0x0000ca50
        /*02d8*/ 	.short	0x010a
        /*02da*/ 	.byte	0x05
	.zero		1


	//   ....[30]....
        /*02dc*/ 	.word	0x000012c0
        /*02e0*/ 	.word	0x000000ff
        /*02e4*/ 	.word	0x0000ca00
        /*02e8*/ 	.short	0x010a
        /*02ea*/ 	.byte	0x12
	.zero		1


	//   ....[31]....
        /*02ec*/ 	.word	0x000012e0
        /*02f0*/ 	.word	0x000000ff
        /*02f4*/ 	.word	0xfffffff8
        /*02f8*/ 	.short	0x010a
        /*02fa*/ 	.byte	0x10
	.zero		1


	//   ....[32]....
        /*02fc*/ 	.word	0x00002220
        /*0300*/ 	.word	0x00000029
        /*0304*/ 	.word	0x00000000
        /*0308*/ 	.short	0x0101
        /*030a*/ 	.byte	0x13
	.zero		1


	//   ....[33]....
        /*030c*/ 	.word	0x000024a0
        /*0310*/ 	.word	0x000000ff
        /*0314*/ 	.word	0x0000ca00
        /*0318*/ 	.short	0x010a
        /*031a*/ 	.byte	0x06
	.zero		1


	//   ....[34]....
        /*031c*/ 	.word	0x00002980
        /*0320*/ 	.word	0x000000ff
        /*0324*/ 	.word	0x00000000
        /*0328*/ 	.short	0x0101
        /*032a*/ 	.byte	0x12
	.zero		1


	//   ....[35]....
        /*032c*/ 	.word	0x00002ae0
        /*0330*/ 	.word	0x000000ff
        /*0334*/ 	.word	0x0000ca00
        /*0338*/ 	.short	0x010a
        /*033a*/ 	.byte	0x06
	.zero		1


	//   ....[36]....
        /*033c*/ 	.word	0x00003cf0
        /*0340*/ 	.word	0x000000ff
        /*0344*/ 	.word	0x0000ca00
        /*0348*/ 	.short	0x010a
        /*034a*/ 	.byte	0x06
	.zero		1


	//   ....[37]....
        /*034c*/ 	.word	0x00003ed0
        /*0350*/ 	.word	0x000000ff
        /*0354*/ 	.word	0x0000ca00
        /*0358*/ 	.short	0x010a
        /*035a*/ 	.byte	0x06
	.zero		1


	//   ....[38]....
        /*035c*/ 	.word	0x000043a0
        /*0360*/ 	.word	0x000000ff
        /*0364*/ 	.word	0x00000000
        /*0368*/ 	.short	0x0101
        /*036a*/ 	.byte	0x06
	.zero		1


	//   ....[39]....
        /*036c*/ 	.word	0x00004450
        /*0370*/ 	.word	0x000000ff
        /*0374*/ 	.word	0x00000000
        /*0378*/ 	.short	0x0101
        /*037a*/ 	.byte	0x06
	.zero		1


	//   ....[40]....
        /*037c*/ 	.word	0x000045f0
        /*0380*/ 	.word	0x000000ff
        /*0384*/ 	.word	0x00000000
        /*0388*/ 	.short	0x0101
        /*038a*/ 	.byte	0x04
	.zero		1


	//   ....[41]....
        /*038c*/ 	.word	0x00004670
        /*0390*/ 	.word	0x000000ff
        /*0394*/ 	.word	0x00000000
        /*0398*/ 	.short	0x0101
        /*039a*/ 	.byte	0x11
	.zero		1


	//   ....[42]....
        /*039c*/ 	.word	0x00004bb0
        /*03a0*/ 	.word	0x000000ff
        /*03a4*/ 	.word	0x00000008
        /*03a8*/ 	.short	0x010a
        /*03aa*/ 	.byte	0x10
	.zero		1


	//   ....[43]....
        /*03ac*/ 	.word	0x00005b10
        /*03b0*/ 	.word	0x00000000
        /*03b4*/ 	.word	0x0000ca90
        /*03b8*/ 	.short	0x0101
        /*03ba*/ 	.byte	0x2d
	.zero		1


	//   ....[44]....
        /*03bc*/ 	.word	0x00005ed0
        /*03c0*/ 	.word	0x00000007
        /*03c4*/ 	.word	0x0000ca60
        /*03c8*/ 	.short	0x010a
        /*03ca*/ 	.byte	0x3f
	.zero		1


	//   ....[45]....
        /*03cc*/ 	.word	0x000061f0
        /*03d0*/ 	.word	0x00000007
        /*03d4*/ 	.word	0x0000cab0
        /*03d8*/ 	.short	0x0101
        /*03da*/ 	.byte	0x3f
	.zero		1


	//   ....[46]....
        /*03dc*/ 	.word	0x00006200
        /*03e0*/ 	.word	0x00000007
        /*03e4*/ 	.word	0x0000cab0
        /*03e8*/ 	.short	0x010a
        /*03ea*/ 	.byte	0x3f
	.zero		1


	//   ....[47]....
        /*03ec*/ 	.word	0x000062a0
        /*03f0*/ 	.word	0x00000004
        /*03f4*/ 	.word	0x0000ca60
        /*03f8*/ 	.short	0x010a
        /*03fa*/ 	.byte	0x3f
	.zero		1


	//   ....[48]....
        /*03fc*/ 	.word	0x000068b0
        /*0400*/ 	.word	0x00000008
        /*0404*/ 	.word	0x0000ca28
        /*0408*/ 	.short	0x010a
        /*040a*/ 	.byte	0x3f
	.zero		1


	//   ....[49]....
        /*040c*/ 	.word	0x00006bd0
        /*0410*/ 	.word	0x00000004
        /*0414*/ 	.word	0x0000cab0
        /*0418*/ 	.short	0x0101
        /*041a*/ 	.byte	0x3f
	.zero		1


	//   ....[50]....
        /*041c*/ 	.word	0x00006be0
        /*0420*/ 	.word	0x00000004
        /*0424*/ 	.word	0x0000cab0
        /*0428*/ 	.short	0x010a
        /*042a*/ 	.byte	0x3f
	.zero		1


	//   ....[51]....
        /*042c*/ 	.word	0x00006c90
        /*0430*/ 	.word	0x00000007
        /*0434*/ 	.word	0x0000ca28
        /*0438*/ 	.short	0x010a
        /*043a*/ 	.byte	0x3f
	.zero		1


	//   ....[52]....
        /*043c*/ 	.word	0x00007040
        /*0440*/ 	.word	0x00000007
        /*0444*/ 	.word	0x0000ca28
        /*0448*/ 	.short	0x010a
        /*044a*/ 	.byte	0x3f
	.zero		1


	//   ....[53]....
        /*044c*/ 	.word	0x00007380
        /*0450*/ 	.word	0x00000007
        /*0454*/ 	.word	0x0000ca28
        /*0458*/ 	.short	0x010a
        /*045a*/ 	.byte	0x3f
	.zero		1


	//   ....[54]....
        /*045c*/ 	.word	0x00007710
        /*0460*/ 	.word	0x00000003
        /*0464*/ 	.word	0x0000ca50
        /*0468*/ 	.short	0x010a
        /*046a*/ 	.byte	0x3f
	.zero		1


	//   ....[55]....
        /*046c*/ 	.word	0x00007770
        /*0470*/ 	.word	0x00000005
        /*0474*/ 	.word	0x0000ca00
        /*0478*/ 	.short	0x010a
        /*047a*/ 	.byte	0x3f
	.zero		1


	//   ....[56]....
        /*047c*/ 	.word	0x000077d0
        /*0480*/ 	.word	0x00000000
        /*0484*/ 	.word	0xfffffff8
        /*0488*/ 	.short	0x010a
        /*048a*/ 	.byte	0x3f
	.zero		1


	//   ....[57]....
        /*048c*/ 	.word	0x00007830
        /*0490*/ 	.word	0x00000007
        /*0494*/ 	.word	0x0000ca00
        /*0498*/ 	.short	0x010a
        /*049a*/ 	.byte	0x3f
	.zero		1


	//   ....[58]....
        /*049c*/ 	.word	0x00007890
        /*04a0*/ 	.word	0x00000005
        /*04a4*/ 	.word	0x0000ca00
        /*04a8*/ 	.short	0x010a
        /*04aa*/ 	.byte	0x3f
	.zero		1


	//   ....[59]....
        /*04ac*/ 	.word	0x000078f0
        /*04b0*/ 	.word	0x00000009
        /*04b4*/ 	.word	0x0000ca00
        /*04b8*/ 	.short	0x010a
        /*04ba*/ 	.byte	0x3f
	.zero		1


	//   ....[60]....
        /*04bc*/ 	.word	0x00007950
        /*04c0*/ 	.word	0x00000003
        /*04c4*/ 	.word	0x00000008
        /*04c8*/ 	.short	0x010a
        /*04ca*/ 	.byte	0x3f
	.zero		1


	//   ....[61]....
        /*04cc*/ 	.word	0x00007a20
        /*04d0*/ 	.word	0x00000007
        /*04d4*/ 	.word	0x0000ca60
        /*04d8*/ 	.short	0x010a
        /*04da*/ 	.byte	0x3f
	.zero		1


	//   ....[62]....
        /*04dc*/ 	.word	0x00007a70
        /*04e0*/ 	.word	0x00000007
        /*04e4*/ 	.word	0x0000cab0
        /*04e8*/ 	.short	0x010a
        /*04ea*/ 	.byte	0x3f
	.zero		1


	//   ....[63]....
        /*04ec*/ 	.word	0x00007ac0
        /*04f0*/ 	.word	0x00000004
        /*04f4*/ 	.word	0x0000ca60
        /*04f8*/ 	.short	0x010a
        /*04fa*/ 	.byte	0x3f
	.zero		1


	//   ....[64]....
        /*04fc*/ 	.word	0x00007b90
        /*0500*/ 	.word	0x00000008
        /*0504*/ 	.word	0x0000ca28
        /*0508*/ 	.short	0x010a
        /*050a*/ 	.byte	0x3f
	.zero		1


	//   ....[65]....
        /*050c*/ 	.word	0x00007be0
        /*0510*/ 	.word	0x00000004
        /*0514*/ 	.word	0x0000cab0
        /*0518*/ 	.short	0x010a
        /*051a*/ 	.byte	0x3f
	.zero		1


	//   ....[66]....
        /*051c*/ 	.word	0x00007c30
        /*0520*/ 	.word	0x00000007
        /*0524*/ 	.word	0x0000ca28
        /*0528*/ 	.short	0x010a
        /*052a*/ 	.byte	0x3f
	.zero		1


	//   ....[67]....
        /*052c*/ 	.word	0x00007c80
        /*0530*/ 	.word	0x00000007
        /*0534*/ 	.word	0x0000ca28
        /*0538*/ 	.short	0x010a
        /*053a*/ 	.byte	0x3f
	.zero		1


	//   ....[68]....
        /*053c*/ 	.word	0x00007cd0
        /*0540*/ 	.word	0x00000007
        /*0544*/ 	.word	0x0000ca28
        /*0548*/ 	.short	0x010a
        /*054a*/ 	.byte	0x3f
	.zero		1


	//----- nvinfo : EIATTR_NUM_MBARRIERS
	.align		4
.L_38:
        /*054c*/ 	.byte	0x03, 0x38
        /*054e*/ 	.short	0x001d


	//----- nvinfo : EIATTR_EXIT_INSTR_OFFSETS
	.align		4
        /*0550*/ 	.byte	0x04, 0x1c
        /*0552*/ 	.short	(.L_40 - .L_39)


	//   ....[0]....
.L_39:
        /*0554*/ 	.word	0x00000b00


	//   ....[1]....
        /*0558*/ 	.word	0x00000b70


	//   ....[2]....
        /*055c*/ 	.word	0x00005b40


	//   ....[3]....
        /*0560*/ 	.word	0x00005ba0


	//   ....[4]....
        /*0564*/ 	.word	0x00005bd0


	//   ....[5]....
        /*0568*/ 	.word	0x000065b0


	//   ....[6]....
        /*056c*/ 	.word	0x000065e0


	//   ....[7]....
        /*0570*/ 	.word	0x000076f0


	//----- nvinfo : EIATTR_MAX_THREADS
	.align		4
.L_40:
        /*0574*/ 	.byte	0x04, 0x05
        /*0576*/ 	.short	(.L_42 - .L_41)
.L_41:
        /*0578*/ 	.word	0x00000180
        /*057c*/ 	.word	0x00000001
        /*0580*/ 	.word	0x00000001


	//----- nvinfo : EIATTR_CRS_STACK_SIZE
	.align		4
.L_42:
        /*0584*/ 	.byte	0x04, 0x1e
        /*0586*/ 	.short	(.L_44 - .L_43)
.L_43:
        /*0588*/ 	.word	0x00000000


	//----- nvinfo : EIATTR_CBANK_PARAM_SIZE
	.align		4
.L_44:
        /*058c*/ 	.byte	0x03, 0x19
        /*058e*/ 	.short	0x0870


	//----- nvinfo : EIATTR_PARAM_CBANK
	.align		4
        /*0590*/ 	.byte	0x04, 0x0a
        /*0592*/ 	.short	(.L_46 - .L_45)
	.align		4
.L_45:
        /*0594*/ 	.word	index@(.nv.constant0._ZN7cutlass13device_kernelINS_4fmha6kernel28FmhaKernelTmaWarpSpecializedINS1_10collective30FmhaMainloopTmaWarpSpecializedINS_6half_tEffN4cute5tupleIJNS7_1CILi128EEENS9_ILi64EEENS9_ILi48EEEEEENS8_IJiNS9_ILi1EEENS8_IJiiEEEEEESG_SG_NS4_13DefaultFusionEJNS2_6OptionILNS2_3TagE0ENS9_ILb1EEEEENSI_ILSJ_2ESK_EEEEENS4_15FmhaFwdEpilogueIS6_fNS8_IJSB_SC_SB_EEEEENS2_23PersistentTileSchedulerEJSL_SM_EEEEEvNT_6ParamsE)
        /*0598*/ 	.short	0x0210
        /*059a*/ 	.short	0x0870


	//----- nvinfo : EIATTR_SW_WAR
	.align		4
.L_46:
        /*059c*/ 	.byte	0x04, 0x36
        /*059e*/ 	.short	(.L_48 - .L_47)
.L_47:
        /*05a0*/ 	.word	0x00000008
.L_48:


//--------------------- .nv.callgraph             --------------------------
	.section	.nv.callgraph,"",@"SHT_CUDA_CALLGRAPH"
	.align	4
	.sectionentsize	8
	.align		4
        /*0000*/ 	.word	0x00000000
	.align		4
        /*0004*/ 	.word	0xffffffff
	.align		4
        /*0008*/ 	.word	index@(_ZN7cutlass13device_kernelINS_4fmha6kernel28FmhaKernelTmaWarpSpecializedINS1_10collective30FmhaMainloopTmaWarpSpecializedINS_6half_tEffN4cute5tupleIJNS7_1CILi128EEENS9_ILi64EEENS9_ILi48EEEEEENS8_IJiNS9_ILi1EEENS8_IJiiEEEEEESG_SG_NS4_13DefaultFusionEJNS2_6OptionILNS2_3TagE0ENS9_ILb1EEEEENSI_ILSJ_2ESK_EEEEENS4_15FmhaFwdEpilogueIS6_fNS8_IJSB_SC_SB_EEEEENS2_23PersistentTileSchedulerEJSL_SM_EEEEEvNT_6ParamsE)
	.align		4
        /*000c*/ 	.word	index@(__assertfail)
	.align		4
        /*0010*/ 	.word	0x00000000
	.align		4
        /*0014*/ 	.word	0xfffffffe
	.align		4
        /*0018*/ 	.word	0x00000000
	.align		4
        /*001c*/ 	.word	0xfffffffd
	.align		4
        /*0020*/ 	.word	0x00000000
	.align		4
        /*0024*/ 	.word	0xfffffffc


//--------------------- .nv.constant4             --------------------------
	.section	.nv.constant4,"a",@progbits
	.align	8
	.align		8
.nv.constant4:
        /*0000*/ 	.dword	__assertfail
	.align		8
        /*0008*/ 	.dword	__unnamed_1
	.align		8
        /*0010*/ 	.dword	__unnamed_2
	.align		8
        /*0018*/ 	.dword	_ZN39_INTERNAL_0c59b262_4_k_cu_84c8066a_31584cuda3std3__45__cpo5beginE
	.align		8
        /*0020*/ 	.dword	_ZN39_INTERNAL_0c59b262_4_k_cu_84c8066a_31584cuda3std3__45__cpo3endE
	.align		8
        /*0028*/ 	.dword	_ZN39_INTERNAL_0c59b262_4_k_cu_84c8066a_31584cuda3std3__45__cpo6cbeginE
	.align		8
        /*0030*/ 	.dword	_ZN39_INTERNAL_0c59b262_4_k_cu_84c8066a_31584cuda3std3__45__cpo4cendE
	.align		8
        /*0038*/ 	.dword	_ZN39_INTERNAL_0c59b262_4_k_cu_84c8066a_31584cuda3std3__441_GLOBAL__N__0c59b262_4_k_cu_84c8066a_31586ignoreE
	.align		8
        /*0040*/ 	.dword	_ZN39_INTERNAL_0c59b262_4_k_cu_84c8066a_31584cuda3std3__419piecewise_constructE
	.align		8
        /*0048*/ 	.dword	_ZN39_INTERNAL_0c59b262_4_k_cu_84c8066a_31584cuda3std3__48in_placeE
	.align		8
        /*0050*/ 	.dword	_ZN39_INTERNAL_0c59b262_4_k_cu_84c8066a_31584cuda3std6ranges3__45__cpo4swapE
	.align		8
        /*0058*/ 	.dword	_ZN39_INTERNAL_0c59b262_4_k_cu_84c8066a_31584cuda3std6ranges3__45__cpo9iter_moveE
	.align		8
        /*0060*/ 	.dword	_ZN39_INTERNAL_0c59b262_4_k_cu_84c8066a_31584cute7productE
	.align		8
        /*0068*/ 	.dword	_ZN39_INTERNAL_0c59b262_4_k_cu_84c8066a_31584cute1_E
	.align		8
        /*0070*/ 	.dword	$str$24
	.align		8
        /*0078*/ 	.dword	$str$25


//--------------------- .text._ZN7cutlass13device_kernelINS_4fmha6kernel28FmhaKernelTmaWarpSpecializedINS1_10collective30FmhaMainloopTmaWarpSpecializedINS_6half_tEffN4cute5tupleIJNS7_1CILi128EEENS9_ILi64EEENS9_ILi48EEEEEENS8_IJiNS9_ILi1EEENS8_IJiiEEEEEESG_SG_NS4_13DefaultFusionEJNS2_6OptionILNS2_3TagE0ENS9_ILb1EEEEENSI_ILSJ_2ESK_EEEEENS4_15FmhaFwdEpilogueIS6_fNS8_IJSB_SC_SB_EEEEENS2_23PersistentTileSchedulerEJSL_SM_EEEEEvNT_6ParamsE --------------------------
	.section	.text._ZN7cutlass13device_kernelINS_4fmha6kernel28FmhaKernelTmaWarpSpecializedINS1_10collective30FmhaMainloopTmaWarpSpecializedINS_6half_tEffN4cute5tupleIJNS7_1CILi128EEENS9_ILi64EEENS9_ILi48EEEEEENS8_IJiNS9_ILi1EEENS8_IJiiEEEEEESG_SG_NS4_13DefaultFusionEJNS2_6OptionILNS2_3TagE0ENS9_ILb1EEEEENSI_ILSJ_2ESK_EEEEENS4_15FmhaFwdEpilogueIS6_fNS8_IJSB_SC_SB_EEEEENS2_23PersistentTileSchedulerEJSL_SM_EEEEEvNT_6ParamsE,"ax",@progbits
	.align	128
.text._ZN7cutlass13device_kernelINS_4fmha6kernel28FmhaKernelTmaWarpSpecializedINS1_10collective30FmhaMainloopTmaWarpSpecializedINS_6half_tEffN4cute5tupleIJNS7_1CILi128EEENS9_ILi64EEENS9_ILi48EEEEEENS8_IJiNS9_ILi1EEENS8_IJiiEEEEEESG_SG_NS4_13DefaultFusionEJNS2_6OptionILNS2_3TagE0ENS9_ILb1EEEEENSI_ILSJ_2ESK_EEEEENS4_15FmhaFwdEpilogueIS6_fNS8_IJSB_SC_SB_EEEEENS2_23PersistentTileSchedulerEJSL_SM_EEEEEvNT_6ParamsE:
        .type           _ZN7cutlass13device_kernelINS_4fmha6kernel28FmhaKernelTmaWarpSpecializedINS1_10collective30FmhaMainloopTmaWarpSpecializedINS_6half_tEffN4cute5tupleIJNS7_1CILi128EEENS9_ILi64EEENS9_ILi48EEEEEENS8_IJiNS9_ILi1EEENS8_IJiiEEEEEESG_SG_NS4_13DefaultFusionEJNS2_6OptionILNS2_3TagE0ENS9_ILb1EEEEENSI_ILSJ_2ESK_EEEEENS4_15FmhaFwdEpilogueIS6_fNS8_IJSB_SC_SB_EEEEENS2_23PersistentTileSchedulerEJSL_SM_EEEEEvNT_6ParamsE,@function
        .size           _ZN7cutlass13device_kernelINS_4fmha6kernel28FmhaKernelTmaWarpSpecializedINS1_10collective30FmhaMainloopTmaWarpSpecializedINS_6half_tEffN4cute5tupleIJNS7_1CILi128EEENS9_ILi64EEENS9_ILi48EEEEEENS8_IJiNS9_ILi1EEENS8_IJiiEEEEEESG_SG_NS4_13DefaultFusionEJNS2_6OptionILNS2_3TagE0ENS9_ILb1EEEEENSI_ILSJ_2ESK_EEEEENS4_15FmhaFwdEpilogueIS6_fNS8_IJSB_SC_SB_EEEEENS2_23PersistentTileSchedulerEJSL_SM_EEEEEvNT_6ParamsE,(.L_x_134 - _ZN7cutlass13device_kernelINS_4fmha6kernel28FmhaKernelTmaWarpSpecializedINS1_10collective30FmhaMainloopTmaWarpSpecializedINS_6half_tEffN4cute5tupleIJNS7_1CILi128EEENS9_ILi64EEENS9_ILi48EEEEEENS8_IJiNS9_ILi1EEENS8_IJiiEEEEEESG_SG_NS4_13DefaultFusionEJNS2_6OptionILNS2_3TagE0ENS9_ILb1EEEEENSI_ILSJ_2ESK_EEEEENS4_15FmhaFwdEpilogueIS6_fNS8_IJSB_SC_SB_EEEEENS2_23PersistentTileSchedulerEJSL_SM_EEEEEvNT_6ParamsE)
        .other          _ZN7cutlass13device_kernelINS_4fmha6kernel28FmhaKernelTmaWarpSpecializedINS1_10collective30FmhaMainloopTmaWarpSpecializedINS_6half_tEffN4cute5tupleIJNS7_1CILi128EEENS9_ILi64EEENS9_ILi48EEEEEENS8_IJiNS9_ILi1EEENS8_IJiiEEEEEESG_SG_NS4_13DefaultFusionEJNS2_6OptionILNS2_3TagE0ENS9_ILb1EEEEENSI_ILSJ_2ESK_EEEEENS4_15FmhaFwdEpilogueIS6_fNS8_IJSB_SC_SB_EEEEENS2_23PersistentTileSchedulerEJSL_SM_EEEEEvNT_6ParamsE,@"STO_CUDA_ENTRY STV_DEFAULT"
_ZN7cutlass13device_kernelINS_4fmha6kernel28FmhaKernelTmaWarpSpecializedINS1_10collective30FmhaMainloopTmaWarpSpecializedINS_6half_tEffN4cute5tupleIJNS7_1CILi128EEENS9_ILi64EEENS9_ILi48EEEEEENS8_IJiNS9_ILi1EEENS8_IJiiEEEEEESG_SG_NS4_13DefaultFusionEJNS2_6OptionILNS2_3TagE0ENS9_ILb1EEEEENSI_ILSJ_2ESK_EEEEENS4_15FmhaFwdEpilogueIS6_fNS8_IJSB_SC_SB_EEEEENS2_23PersistentTileSchedulerEJSL_SM_EEEEEvNT_6ParamsE:
[----:B------:R-:W1:Y:S01]  /*0000*/  LDC R1, c[0x0][0x28] ;  /* 0x00000a00ff017b82 */ /* 0x000e620000000800 */
[----:B------:R-:W2:Y:S07]  /*0010*/  S2R R2, SR_TID.X ;  /* 0x0000000000027919 */ /* 0x000eae0000002100 */
[----:B------:R-:W3:Y:S01]  /*0020*/  S2UR UR6, SR_CTAID.X ;  /* 0x00000000000679c3 */ /* 0x000ee20000002500 */
[----:B------:R-:W-:Y:S01]  /*0030*/  ELECT P1, URZ, PT ;  /* 0x00000000003f782f */ /* 0x000fe20003820000 */
[----:B------:R-:W-:Y:S01]  /*0040*/  BSSY B0, `(.L_x_0) ;  /* 0x0000018000007945 */ /* 0x000fe20003800000 */
[----:B---3--:R-:W-:Y:S01]  /*0050*/  IMAD.U32 R17, RZ, RZ, UR6 ;  /* 0x00000006ff117e24 */ /* 0x008fe2000f8e00ff */
[----:B--2---:R-:W-:-:S05]  /*0060*/  SHF.R.U32.HI R0, RZ, 0x5, R2 ;  /* 0x00000005ff007819 */ /* 0x004fca0000011602 */
[----:B------:R-:W2:Y:S02]  /*0070*/  SHFL.IDX PT, R3, R0, RZ, 0x1f ;  /* 0x00001fff00037589 */ /* 0x000ea400000e0000 */
[----:B--2---:R-:W-:Y:S02]  /*0080*/  R2UR UR4, R3 ;  /* 0x00000000030472ca */ /* 0x004fe400000e0000 */
[----:B------:R-:W-:-:S06]  /*0090*/  SHF.R.U32.HI R3, RZ, 0x7, R2 ;  /* 0x00000007ff037819 */ /* 0x000fcc0000011602 */
[----:B------:R-:W2:Y:S05]  /*00a0*/  SHFL.IDX PT, R3, R3, RZ, 0x1f ;  /* 0x00001fff03037589 */ /* 0x000eaa00000e0000 */
[----:B------:R-:W-:Y:S02]  /*00b0*/  USHF.R.S32.HI UR5, URZ, 0x1f, UR4 ;  /* 0x0000001f3f057899 */ /* 0x000fe40008011404 */
[----:B------:R-:W-:Y:S02]  /*00c0*/  ISETP.EQ.AND P2, PT, RZ, UR4, P1 ;  /* 0x00000004ff007c0c */ /* 0x000fe40008f42270 */
[----:B------:R-:W-:-:S04]  /*00d0*/  ULEA.HI UR5, UR5, UR4, URZ, 0x2 ;  /* 0x0000000405057291 */ /* 0x000fc8000f8f103f */
[----:B------:R-:W-:-:S04]  /*00e0*/  ULOP3.LUT UR5, UR5, 0xfffffffc, URZ, 0xc0, !UPT ;  /* 0xfffffffc05057892 */ /* 0x000fc8000f8ec03f */
[----:B------:R-:W-:-:S03]  /*00f0*/  UIADD3 UR5, UR4, -UR5, URZ ;  /* 0x8000000504057290 */ /* 0x000fc6000fffe03f */
[----:B-1----:R-:W-:Y:S09]  /*0100*/  @!P2 BRA `(.L_x_1) ;  /* 0x00000000002ca947 */ /* 0x002ff20003800000 */
[----:B------:R-:W-:Y:S02]  /*0110*/  ULDC.64 UR6, c[0x0][0x198] ;  /* 0x0000660000067ab9 */ /* 0x000fe40000000a00 */
[----:B------:R-:W-:Y:S02]  /*0120*/  UIADD3 UR8, UP0, UR6, 0xf0, URZ ;  /* 0x000000f006087890 */ /* 0x000fe4000ff1e03f */
[----:B------:R-:W-:Y:S02]  /*0130*/  UIADD3 UR10, UP1, UR6, 0x1f0, URZ ;  /* 0x000001f0060a7890 */ /* 0x000fe4000ff3e03f */
[----:B------:R-:W-:Y:S02]  /*0140*/  UIADD3 UR6, UP2, UR6, 0x2f0, URZ ;  /* 0x000002f006067890 */ /* 0x000fe4000ff5e03f */
[----:B------:R-:W-:Y:S02]  /*0150*/  UIADD3.X UR9, URZ, UR7, URZ, UP0, !UPT ;  /* 0x000000073f097290 */ /* 0x000fe400087fe43f */
[----:B------:R-:W-:-:S02]  /*0160*/  UIADD3.X UR11, URZ, UR7, URZ, UP1, !UPT ;  /* 0x000000073f0b7290 */ /* 0x000fc40008ffe43f */
[----:B------:R-:W-:-:S05]  /*0170*/  UIADD3.X UR7, URZ, UR7, URZ, UP2, !UPT ;  /* 0x000000073f077290 */ /* 0x000fca00097fe43f */
[----:B------:R1:W-:Y:S02]  /*0180*/  UTMACCTL.PF [UR8] ;  /* 0x00000000080079b9 */ /* 0x0003e40008040000 */
[----:B------:R1:W-:Y:S02]  /*0190*/  UTMACCTL.PF [UR10] ;  /* 0x000000000a0079b9 */ /* 0x0003e40008040000 */
[----:B------:R1:W-:Y:S02]  /*01a0*/  UTMACCTL.PF [UR6] ;  /* 0x00000000060079b9 */ /* 0x0003e40008040000 */
[----:B-1----:R-:W-:Y:S01]  /*01b0*/  NOP ;  /* 0x0000000000007918 */ /* 0x002fe20000000000 */
.L_x_1:
[----:B------:R-:W-:Y:S05]  /*01c0*/  BSYNC B0 ;  /* 0x0000000000007941 */ /* 0x000fea0003800000 */
.L_x_0:
[----:B------:R-:W1:Y:S01]  /*01d0*/  SHFL.IDX PT, R4, R0, RZ, 0x1f ;  /* 0x00001fff00047589 */ /* 0x000e6200000e0000 */
[----:B--2---:R-:W-:Y:S01]  /*01e0*/  R2UR UR51, R3 ;  /* 0x00000000033372ca */ /* 0x004fe200000e0000 */
[----:B------:R-:W-:Y:S02]  /*01f0*/  UISETP.NE.AND UP0, UPT, UR5, 0x1, UPT ;  /* 0x000000010500788c */ /* 0x000fe4000bf05270 */
[----:B------:R-:W-:-:S10]  /*0200*/  UISETP.NE.AND UP1, UPT, UR5, 0x2, UPT ;  /* 0x000000020500788c */ /* 0x000fd4000bf25270 */
[----:B------:R-:W-:Y:S02]  /*0210*/  UIADD3 UR10, UR51, -0x1, URZ ;  /* 0xffffffff330a7890 */ /* 0x000fe4000fffe03f */
[----:B------:R-:W-:Y:S02]  /*0220*/  UISETP.EQ.AND UP2, UPT, UR51, URZ, !UP0 ;  /* 0x0000003f3300728c */ /* 0x000fe4000c742270 */
[----:B------:R-:W-:Y:S02]  /*0230*/  UISETP.EQ.AND UP3, UPT, UR51, URZ, !UP1 ;  /* 0x0000003f3300728c */ /* 0x000fe4000cf62270 */
[----:B------:R-:W-:Y:S02]  /*0240*/  UISETP.GE.U32.AND UP4, UPT, UR10, 0x4, UPT ;  /* 0x000000040a00788c */ /* 0x000fe4000bf86070 */
[----:B------:R-:W-:Y:S01]  /*0250*/  USEL UR38, URZ, 0x1, !UP2 ;  /* 0x000000013f267887 */ /* 0x000fe2000d000000 */
[----:B-1----:R-:W-:Y:S01]  /*0260*/  ISETP.NE.AND P0, PT, R4, RZ, PT ;  /* 0x000000ff0400720c */ /* 0x002fe20003f05270 */
[----:B------:R-:W-:Y:S01]  /*0270*/  USEL UR39, URZ, 0x1, !UP3 ;  /* 0x000000013f277887 */ /* 0x000fe2000d800000 */
[----:B------:R-:W-:Y:S01]  /*0280*/  IMAD.U32 R4, RZ, RZ, UR5 ;  /* 0x00000005ff047e24 */ /* 0x000fe2000f8e00ff */
[----:B------:R-:W-:-:S02]  /*0290*/  USEL UR38, UR38, 0x2, UP4 ;  /* 0x0000000226267887 */ /* 0x000fc4000a000000 */
[----:B------:R-:W-:-:S08]  /*02a0*/  USEL UR39, UR39, 0x2, UP4 ;  /* 0x0000000227277887 */ /* 0x000fd0000a000000 */
[----:B------:R-:W-:Y:S05]  /*02b0*/  @P0 BRA `(.L_x_2) ;  /* 0x0000000000480947 */ /* 0x000fea0003800000 */
[----:B------:R-:W1:Y:S01]  /*02c0*/  S2UR UR8, SR_CgaCtaId ;  /* 0x00000000000879c3 */ /* 0x000e620000008800 */
[----:B------:R-:W-:Y:S01]  /*02d0*/  UMOV UR4, 0x400 ;  /* 0x0000040000047882 */ /* 0x000fe20000000000 */
[----:B------:R-:W-:Y:S01]  /*02e0*/  UMOV UR5, 0x1 ;  /* 0x0000000100057882 */ /* 0x000fe20000000000 */
[----:B------:R-:W-:Y:S01]  /*02f0*/  UMOV UR6, 0x80 ;  /* 0x0000008000067882 */ /* 0x000fe20000000000 */
[----:B------:R-:W-:Y:S01]  /*0300*/  ELECT P0, URZ, PT ;  /* 0x00000000003f782f */ /* 0x000fe20003800000 */
[----:B------:R-:W-:-:S04]  /*0310*/  UIADD3 UR6, -UR6, 0x100000, URZ ;  /* 0x0010000006067890 */ /* 0x000fc8000fffe13f */
[----:B------:R-:W-:Y:S02]  /*0320*/  USHF.L.U32 UR7, UR6, 0xb, URZ ;  /* 0x0000000b06077899 */ /* 0x000fe4000800063f */
[----:B------:R-:W-:Y:S02]  /*0330*/  USHF.L.U32 UR6, UR6, 0x1, URZ ;  /* 0x0000000106067899 */ /* 0x000fe4000800063f */
[----:B-1----:R-:W-:Y:S02]  /*0340*/  ULEA UR8, UR8, UR4, 0x18 ;  /* 0x0000000408087291 */ /* 0x002fe4000f8ec03f */
[----:B------:R-:W-:-:S04]  /*0350*/  UIADD3 UR4, -UR5, 0x100000, URZ ;  /* 0x0010000005047890 */ /* 0x000fc8000fffe13f */
[----:B------:R-:W-:Y:S02]  /*0360*/  USHF.L.U32 UR5, UR4, 0xb, URZ ;  /* 0x0000000b04057899 */ /* 0x000fe4000800063f */
[----:B------:R-:W-:Y:S01]  /*0370*/  USHF.L.U32 UR4, UR4, 0x1, URZ ;  /* 0x0000000104047899 */ /* 0x000fe2000800063f */
[----:B------:R-:W1:Y:S11]  /*0380*/  FENCE.VIEW.ASYNC.S ;  /* 0x00000000000073c6 */ /* 0x000e760000000000 */
[----:B-1----:R1:W2:Y:S01]  /*0390*/  SYNCS.EXCH.64 URZ, [UR8+0xca50], UR4 ;  /* 0x00ca5004083f75b2 */ /* 0x0022a20008000100 */
[----:B------:R1:W3:Y:S01]  /*03a0*/  SYNCS.EXCH.64 URZ, [UR8+0xca60], UR6 ;  /* 0x00ca6006083f75b2 */ /* 0x0002e20008000100 */
[----:B------:R1:W4:Y:S01]  /*03b0*/  SYNCS.EXCH.64 URZ, [UR8+0xca58], UR4 ;  /* 0x00ca5804083f75b2 */ /* 0x0003220008000100 */
[----:B------:R1:W1:Y:S01]  /*03c0*/  SYNCS.EXCH.64 URZ, [UR8+0xca68], UR6 ;  /* 0x00ca6806083f75b2 */ /* 0x0002620008000100 */
[----:B------:R-:W-:Y:S01]  /*03d0*/  NOP ;  /* 0x0000000000007918 */ /* 0x000fe20000000000 */
.L_x_2:
[----:B------:R-:W5:Y:S01]  /*03e0*/  SHFL.IDX PT, R3, R0, RZ, 0x1f ;  /* 0x00001fff00037589 */ /* 0x000f6200000e0000 */
[----:B------:R-:W-:Y:S01]  /*03f0*/  NOP ;  /* 0x0000000000007918 */ /* 0x000fe20000000000 */
[----:B-----5:R-:W-:-:S13]  /*0400*/  ISETP.NE.AND P0, PT, R3, RZ, PT ;  /* 0x000000ff0300720c */ /* 0x020fda0003f05270 */
[----:B------:R-:W-:Y:S05]  /*0410*/  @P0 BRA `(.L_x_3) ;  /* 0x0000000000600947 */ /* 0x000fea0003800000 */
[----:B-1----:R-:W1:Y:S01]  /*0420*/  S2UR UR5, SR_CgaCtaId ;  /* 0x00000000000579c3 */ /* 0x002e620000008800 */
[----:B------:R-:W-:Y:S01]  /*0430*/  UMOV UR4, 0x400 ;  /* 0x0000040000047882 */ /* 0x000fe20000000000 */
[----:B------:R-:W-:Y:S01]  /*0440*/  UMOV UR6, 0x1 ;  /* 0x0000000100067882 */ /* 0x000fe20000000000 */
[----:B------:R-:W-:Y:S01]  /*0450*/  UMOV UR9, 0x100 ;  /* 0x0000010000097882 */ /* 0x000fe20000000000 */
[----:B------:R-:W-:-:S04]  /*0460*/  UIADD3 UR6, -UR6, 0x100000, URZ ;  /* 0x0010000006067890 */ /* 0x000fc8000fffe13f */
[----:B------:R-:W-:Y:S02]  /*0470*/  USHF.L.U32 UR7, UR6, 0xb, URZ ;  /* 0x0000000b06077899 */ /* 0x000fe4000800063f */
[----:B------:R-:W-:Y:S01]  /*0480*/  USHF.L.U32 UR6, UR6, 0x1, URZ ;  /* 0x0000000106067899 */ /* 0x000fe2000800063f */
[----:B------:R-:W-:Y:S01]  /*0490*/  ELECT P0, URZ, PT ;  /* 0x00000000003f782f */ /* 0x000fe20003800000 */
[----:B-1----:R-:W-:Y:S02]  /*04a0*/  ULEA UR8, UR5, UR4, 0x18 ;  /* 0x0000000405087291 */ /* 0x002fe4000f8ec03f */
[----:B------:R-:W-:-:S04]  /*04b0*/  UIADD3 UR4, -UR9, 0x100000, URZ ;  /* 0x0010000009047890 */ /* 0x000fc8000fffe13f */
[----:B------:R-:W-:Y:S02]  /*04c0*/  USHF.L.U32 UR5, UR4, 0xb, URZ ;  /* 0x0000000b04057899 */ /* 0x000fe4000800063f */
[----:B------:R-:W-:Y:S01]  /*04d0*/  USHF.L.U32 UR4, UR4, 0x1, URZ ;  /* 0x0000000104047899 */ /* 0x000fe2000800063f */
[----:B------:R-:W1:Y:S03]  /*04e0*/  FENCE.VIEW.ASYNC.S ;  /* 0x00000000000073c6 */ /* 0x000e660000000000 */
[----:B-1----:R1:W1:Y:S08]  /*04f0*/  SYNCS.EXCH.64 URZ, [UR8+0xca00], UR6 ;  /* 0x00ca0006083f75b2 */ /* 0x0022700008000100 */
[----:B------:R1:W1:Y:S01]  /*0500*/  SYNCS.EXCH.64 URZ, [UR8+0xca28], UR4 ;  /* 0x00ca2804083f75b2 */ /* 0x0002620008000100 */
        /* <DEDUP_REMOVED lines=8> */
[----:B------:R-:W-:Y:S01]  /*0590*/  NOP ;  /* 0x0000000000007918 */ /* 0x000fe20000000000 */
.L_x_3:
        /* <DEDUP_REMOVED lines=21> */
[----:B------:R-:W-:Y:S01]  /*06f0*/  NOP ;  /* 0x0000000000007918 */ /* 0x000fe20000000000 */
.L_x_4:
[----:B------:R-:W5:Y:S01]  /*0700*/  SHFL.IDX PT, R3, R0, RZ, 0x1f ;  /* 0x00001fff00037589 */ /* 0x000f6200000e0000 */
[----:B------:R-:W-:Y:S01]  /*0710*/  ELECT P0, URZ, PT ;  /* 0x00000000003f782f */ /* 0x000fe20003800000 */
[----:B------:R-:W-:Y:S01]  /*0720*/  NOP ;  /* 0x0000000000007918 */ /* 0x000fe20000000000 */
[----:B-1----:R-:W-:Y:S02]  /*0730*/  UMOV UR4, 0x80 ;  /* 0x0000008000047882 */ /* 0x002fe40000000000 */
[C---:B-----5:R-:W-:Y:S02]  /*0740*/  ISETP.NE.OR P0, PT, R3.reuse, RZ, !P0 ;  /* 0x000000ff0300720c */ /* 0x060fe40004705670 */
[----:B------:R-:W-:-:S11]  /*0750*/  ISETP.NE.AND P3, PT, R3, RZ, PT ;  /* 0x000000ff0300720c */ /* 0x000fd60003f65270 */
[----:B------:R-:W-:Y:S01]  /*0760*/  VOTEU.ALL UP2, P0 ;  /* 0x00000000003f7886 */ /* 0x000fe20000040000 */
[----:B------:R-:W-:Y:S01]  /*0770*/  VOTEU.ALL UP3, P0 ;  /* 0x00000000003f7886 */ /* 0x000fe20000060000 */
[----:B------:R-:W-:Y:S01]  /*0780*/  VOTEU.ALL UP4, P0 ;  /* 0x00000000003f7886 */ /* 0x000fe20000080000 */
[----:B------:R-:W-:Y:S02]  /*0790*/  VOTEU.ALL UP5, P0 ;  /* 0x00000000003f7886 */ /* 0x000fe400000a0000 */
[----:B------:R-:W1:Y:S01]  /*07a0*/  @!UP2 S2UR UR7, SR_CgaCtaId ;  /* 0x000000000007a9c3 */ /* 0x000e620000008800 */
[----:B------:R-:W-:Y:S01]  /*07b0*/  @!UP2 UMOV UR6, 0x400 ;  /* 0x000004000006a882 */ /* 0x000fe20000000000 */
[----:B------:R-:W-:-:S04]  /*07c0*/  @!UP2 UIADD3 UR4, -UR4, 0x100000, URZ ;  /* 0x001000000404a890 */ /* 0x000fc8000fffe13f */
[----:B------:R-:W-:Y:S02]  /*07d0*/  @!UP2 USHF.L.U32 UR5, UR4, 0xb, URZ ;  /* 0x0000000b0405a899 */ /* 0x000fe4000800063f */
[----:B------:R-:W-:Y:S02]  /*07e0*/  @!UP2 USHF.L.U32 UR4, UR4, 0x1, URZ ;  /* 0x000000010404a899 */ /* 0x000fe4000800063f */
[----:B-1----:R-:W-:Y:S01]  /*07f0*/  @!UP2 ULEA UR6, UR7, UR6, 0x18 ;  /* 0x000000060706a291 */ /* 0x002fe2000f8ec03f */
[----:B------:R-:W-:Y:S01]  /*0800*/  VOTEU.ALL UP2, P0 ;  /* 0x00000000003f7886 */ /* 0x000fe20000040000 */
[----:B------:R-:W1:Y:S10]  /*0810*/  FENCE.VIEW.ASYNC.S ;  /* 0x00000000000073c6 */ /* 0x000e740000000000 */
[----:B-1----:R1:W1:Y:S01]  /*0820*/  @!UP2 SYNCS.EXCH.64 URZ, [UR6+0xca90], UR4 ;  /* 0x00ca9004063fa5b2 */ /* 0x0022620008000100 */
[----:B------:R1:W1:Y:S01]  /*0830*/  @!UP3 SYNCS.EXCH.64 URZ, [UR6+0xca98], UR4 ;  /* 0x00ca9804063fb5b2 */ /* 0x0002620008000100 */
[----:B------:R1:W1:Y:S01]  /*0840*/  @!UP4 SYNCS.EXCH.64 URZ, [UR6+0xcaa0], UR4 ;  /* 0x00caa004063fc5b2 */ /* 0x0002620008000100 */
[----:B------:R1:W1:Y:S01]  /*0850*/  @!UP5 SYNCS.EXCH.64 URZ, [UR6+0xcaa8], UR4 ;  /* 0x00caa804063fd5b2 */ /* 0x0002620008000100 */
[----:B------:R-:W-:Y:S01]  /*0860*/  NOP ;  /* 0x0000000000007918 */ /* 0x000fe20000000000 */
[----:B------:R-:W-:Y:S05]  /*0870*/  @P3 BRA `(.L_x_5) ;  /* 0x0000000000503947 */ /* 0x000fea0003800000 */
[----:B-1----:R-:W1:Y:S01]  /*0880*/  S2UR UR5, SR_CgaCtaId ;  /* 0x00000000000579c3 */ /* 0x002e620000008800 */
[----:B------:R-:W-:Y:S01]  /*0890*/  UMOV UR4, 0x400 ;  /* 0x0000040000047882 */ /* 0x000fe20000000000 */
[----:B------:R-:W-:Y:S01]  /*08a0*/  UMOV UR6, 0x20 ;  /* 0x0000002000067882 */ /* 0x000fe20000000000 */
[----:B------:R-:W-:Y:S01]  /*08b0*/  UMOV UR7, 0x80 ;  /* 0x0000008000077882 */ /* 0x000fe20000000000 */
[----:B------:R-:W-:Y:S01]  /*08c0*/  ELECT P0, URZ, PT ;  /* 0x00000000003f782f */ /* 0x000fe20003800000 */
[----:B-1----:R-:W-:Y:S02]  /*08d0*/  ULEA UR8, UR5, UR4, 0x18 ;  /* 0x0000000405087291 */ /* 0x002fe4000f8ec03f */
[----:B------:R-:W-:-:S04]  /*08e0*/  UIADD3 UR4, -UR6, 0x100000, URZ ;  /* 0x0010000006047890 */ /* 0x000fc8000fffe13f */
[----:B------:R-:W-:Y:S02]  /*08f0*/  USHF.L.U32 UR5, UR4, 0xb, URZ ;  /* 0x0000000b04057899 */ /* 0x000fe4000800063f */
[----:B------:R-:W-:Y:S02]  /*0900*/  USHF.L.U32 UR4, UR4, 0x1, URZ ;  /* 0x0000000104047899 */ /* 0x000fe4000800063f */
        /* <DEDUP_REMOVED lines=10> */
[----:B------:R-:W-:Y:S01]  /*09b0*/  NOP ;  /* 0x0000000000007918 */ /* 0x000fe20000000000 */
.L_x_5:
[----:B------:R-:W-:Y:S01]  /*09c0*/  VOTEU.ANY UP2, P2 ;  /* 0x00000000003f7886 */ /* 0x000fe20001040100 */
[----:B-1----:R-:W-:Y:S01]  /*09d0*/  UMOV UR4, 0x40 ;  /* 0x0000004000047882 */ /* 0x002fe20000000000 */
[----:B------:R-:W-:Y:S01]  /*09e0*/  ISETP.NE.AND P3, PT, RZ, UR51, PT ;  /* 0x00000033ff007c0c */ /* 0x000fe2000bf65270 */
[----:B------:R-:W-:Y:S01]  /*09f0*/  NOP ;  /* 0x0000000000007918 */ /* 0x000fe20000000000 */
[----:B------:R-:W-:Y:S01]  /*0a00*/  ISETP.EQ.AND P0, PT, R4, 0x2, P1 ;  /* 0x000000020400780c */ /* 0x000fe20000f02270 */
[----:B------:R-:W1:Y:S01]  /*0a10*/  @UP2 S2UR UR7, SR_CgaCtaId ;  /* 0x00000000000729c3 */ /* 0x000e620000008800 */
[----:B------:R-:W-:Y:S01]  /*0a20*/  @UP2 UMOV UR6, 0x400 ;  /* 0x0000040000062882 */ /* 0x000fe20000000000 */
[----:B------:R-:W-:-:S04]  /*0a30*/  @UP2 UIADD3 UR4, -UR4, 0x100000, URZ ;  /* 0x0010000004042890 */ /* 0x000fc8000fffe13f */
[----:B------:R-:W-:Y:S02]  /*0a40*/  @UP2 USHF.L.U32 UR5, UR4, 0xb, URZ ;  /* 0x0000000b04052899 */ /* 0x000fe4000800063f */
[----:B------:R-:W-:Y:S02]  /*0a50*/  @UP2 USHF.L.U32 UR4, UR4, 0x1, URZ ;  /* 0x0000000104042899 */ /* 0x000fe4000800063f */
[----:B-1----:R-:W-:Y:S01]  /*0a60*/  @UP2 ULEA UR6, UR7, UR6, 0x18 ;  /* 0x0000000607062291 */ /* 0x002fe2000f8ec03f */
[----:B------:R-:W-:Y:S01]  /*0a70*/  VOTEU.ANY UP2, P2 ;  /* 0x00000000003f7886 */ /* 0x000fe20001040100 */
[----:B------:R-:W-:Y:S01]  /*0a80*/  ISETP.EQ.AND P2, PT, R4, 0x1, P1 ;  /* 0x000000010400780c */ /* 0x000fe20000f42270 */
[----:B------:R-:W1:Y:S09]  /*0a90*/  FENCE.VIEW.ASYNC.S ;  /* 0x00000000000073c6 */ /* 0x000e720000000000 */
[----:B-1----:R1:W2:Y:S01]  /*0aa0*/  @UP2 SYNCS.EXCH.64 URZ, [UR6+0xcab0], UR4 ;  /* 0x00cab004063f25b2 */ /* 0x0022a20008000100 */
[----:B------:R-:W-:Y:S01]  /*0ab0*/  NOP ;  /* 0x0000000000007918 */ /* 0x000fe20000000000 */
[----:B--234-:R-:W-:Y:S06]  /*0ac0*/  BAR.SYNC.DEFER_BLOCKING 0x0 ;  /* 0x0000000000007b1d */ /* 0x01cfec0000010000 */
[----:B------:R-:W-:Y:S05]  /*0ad0*/  @!P3 BRA `(.L_x_6) ;  /* 0x00000050001cb947 */ /* 0x000fea0003800000 */
[----:B------:R-:W-:-:S06]  /*0ae0*/  UISETP.GT.U32.AND UP0, UPT, UR10, 0x3, UPT ;  /* 0x000000030a00788c */ /* 0x000fcc000bf04070 */
[----:B------:R-:W-:-:S13]  /*0af0*/  PLOP3.LUT P0, PT, PT, PT, UP0, 0x80, 0x0 ;  /* 0x000000000000781c */ /* 0x000fda0003f0f008 */
[----:B-1----:R-:W-:Y:S05]  /*0b00*/  @P0 EXIT ;  /* 0x000000000000094d */ /* 0x002fea0003800000 */
.L_x_7:
[----:B------:R-:W-:-:S08]  /*0b10*/  NOP ;  /* 0x0000000000007918 */ /* 0x000fd00000000000 */
[----:B------:R-:W1:Y:S02]  /*0b20*/  USETMAXREG.TRY_ALLOC.CTAPOOL UP0, 0xf0 ;  /* 0x000000f0000079c8 */ /* 0x000e640008000600 */
[----:B-1----:R-:W-:-:S13]  /*0b30*/  PLOP3.LUT P0, PT, PT, PT, UP0, 0x80, 0x0 ;  /* 0x000000000000781c */ /* 0x002fda0003f0f008 */
[----:B------:R-:W-:Y:S05]  /*0b40*/  @!P0 BRA `(.L_x_7) ;  /* 0xfffffffc00f08947 */ /* 0x000fea000383ffff */
[----:B------:R-:W-:Y:S02]  /*0b50*/  ULDC UR4, c[0x0][0xa00] ;  /* 0x0002800000047ab9 */ /* 0x000fe40000000800 */
[----:B------:R-:W-:-:S13]  /*0b60*/  ISETP.GE.AND P0, PT, R17, UR4, PT ;  /* 0x0000000411007c0c */ /* 0x000fda000bf06270 */
[----:B------:R-:W-:Y:S05]  /*0b70*/  @P0 EXIT ;  /* 0x000000000000094d */ /* 0x000fea0003800000 */
[----:B------:R-:W1:Y:S01]  /*0b80*/  S2UR UR4, SR_CgaCtaId ;  /* 0x00000000000479c3 */ /* 0x000e620000008800 */
[----:B------:R-:W-:Y:S01]  /*0b90*/  UMOV UR45, 0x400 ;  /* 0x00000400002d7882 */ /* 0x000fe20000000000 */
[----:B------:R-:W-:Y:S01]  /*0ba0*/  UISETP.NE.AND UP0, UPT, UR51, 0x1, UPT ;  /* 0x000000013300788c */ /* 0x000fe2000bf05270 */
[----:B------:R-:W-:Y:S01]  /*0bb0*/  IMAD.MOV.U32 R18, RZ, RZ, RZ ;  /* 0x000000ffff127224 */ /* 0x000fe200078e00ff */
[----:B------:R-:W-:Y:S01]  /*0bc0*/  ULDC.64 UR52, c[0x0][0x198] ;  /* 0x0000660000347ab9 */ /* 0x000fe20000000a00 */
[----:B------:R-:W-:Y:S01]  /*0bd0*/  UMOV UR36, URZ ;  /* 0x0000003f00247c82 */ /* 0x000fe20008000000 */
[----:B------:R-:W-:Y:S01]  /*0be0*/  UMOV UR37, URZ ;  /* 0x0000003f00257c82 */ /* 0x000fe20008000000 */
[----:B------:R-:W-:Y:S01]  /*0bf0*/  UMOV UR56, URZ ;  /* 0x0000003f00387c82 */ /* 0x000fe20008000000 */
[----:B------:R-:W-:Y:S01]  /*0c00*/  ULDC.64 UR54, c[0x0][0x208] ;  /* 0x0000820000367ab9 */ /* 0x000fe20000000a00 */
[----:B-1----:R-:W-:-:S04]  /*0c10*/  ULEA UR45, UR4, UR45, 0x18 ;  /* 0x0000002d042d7291 */ /* 0x002fc8000f8ec03f */
[----:B------:R-:W-:Y:S02]  /*0c20*/  UIADD3 UR4, UR45, 0x3000, URZ ;  /* 0x000030002d047890 */ /* 0x000fe4000fffe03f */
[----:B------:R-:W-:Y:S02]  /*0c30*/  USHF.R.U32.HI UR5, URZ, 0x4, UR45 ;  /* 0x000000043f057899 */ /* 0x000fe4000801162d */
[----:B------:R-:W-:Y:S02]  /*0c40*/  USHF.R.U32.HI UR4, URZ, 0x4, UR4 ;  /* 0x000000043f047899 */ /* 0x000fe40008011604 */
[----:B------:R-:W-:Y:S02]  /*0c50*/  ULOP3.LUT UR5, UR5, 0x3fff, URZ, 0xc0, !UPT ;  /* 0x00003fff05057892 */ /* 0x000fe4000f8ec03f */
[----:B------:R-:W-:Y:S02]  /*0c60*/  ULOP3.LUT UR46, UR4, 0x3fff, URZ, 0xc0, !UPT ;  /* 0x00003fff042e7892 */ /* 0x000fe4000f8ec03f */
[----:B------:R-:W-:-:S02]  /*0c70*/  UP2UR UR4, UPR, URZ, 0x1 ;  /* 0x000000013f047883 */ /* 0x000fc40008000000 */
[----:B------:R-:W-:Y:S02]  /*0c80*/  USEL UR4, URZ, 0x1, UP0 ;  /* 0x000000013f047887 */ /* 0x000fe40008000000 */
[----:B------:R-:W-:Y:S02]  /*0c90*/  ULOP3.LUT UR47, UR5, 0x10000, URZ, 0xfc, !UPT ;  /* 0x00010000052f7892 */ /* 0x000fe4000f8efc3f */
[----:B------:R-:W-:Y:S02]  /*0ca0*/  ULOP3.LUT UR48, UR46, 0x10000, URZ, 0xfc, !UPT ;  /* 0x000100002e307892 */ /* 0x000fe4000f8efc3f */
[----:B------:R-:W-:-:S10]  /*0cb0*/  MOV R80, UR4 ;  /* 0x0000000400507c02 */ /* 0x000fd40008000f00 */
.L_x_65:
[----:B------:R-:W-:Y:S01]  /*0cc0*/  ULDC UR8, c[0x0][0xa04] ;  /* 0x0002810000087ab9 */ /* 0x000fe20000000800 */
[----:B------:R-:W-:Y:S01]  /*0cd0*/  R2UR UR49, R17 ;  /* 0x00000000113172ca */ /* 0x000fe200000e0000 */
[----:B------:R-:W-:Y:S01]  /*0ce0*/  UISETP.NE.AND UP0, UPT, UR8, 0x1, UPT ;  /* 0x000000010800788c */ /* 0x000fe2000bf05270 */
[----:B------:R-:W-:Y:S01]  /*0cf0*/  ULDC UR4, c[0x0][0xa10] ;  /* 0x0002840000047ab9 */ /* 0x000fe20000000800 */
[----:B------:R-:W-:Y:S01]  /*0d00*/  ULDC UR44, c[0x0][0xa1c] ;  /* 0x00028700002c7ab9 */ /* 0x000fe20000000800 */
[----:B------:R-:W-:Y:S02]  /*0d10*/  UISETP.NE.AND UP1, UPT, UR4, 0x1, UPT ;  /* 0x000000010400788c */ /* 0x000fe4000bf25270 */
[----:B------:R-:W-:-:S06]  /*0d20*/  UISETP.NE.AND UP2, UPT, UR51, 0x1, UPT ;  /* 0x000000013300788c */ /* 0x000fcc000bf45270 */
[----:B------:R-:W-:Y:S01]  /*0d30*/  @UP0 ULDC.64 UR6, c[0x0][0xa08] ;  /* 0x0002820000060ab9 */ /* 0x000fe20000000a00 */
[----:B------:R-:W-:Y:S01]  /*0d40*/  PLOP3.LUT P0, PT, PT, PT, UP2, 0x80, 0x0 ;  /* 0x000000000000781c */ /* 0x000fe20003f0f028 */
[----:B------:R-:W-:-:S03]  /*0d50*/  UIMAD.WIDE.U32 UR4, UR49, UR6, URZ ;  /* 0x00000006310472a5 */ /* 0x000fc6000f8e003f */
[----:B------:R-:W-:Y:S01]  /*0d60*/  @UP1 ULDC UR6, c[0x0][0xa18] ;  /* 0x0002860000061ab9 */ /* 0x000fe20000000800 */
[----:B------:R-:W-:Y:S02]  /*0d70*/  @UP0 USHF.R.U32.HI UR49, URZ, UR7, UR5 ;  /* 0x000000073f310299 */ /* 0x000fe40008011605 */
[----:B------:R-:W-:Y:S01]  /*0d80*/  UISETP.NE.AND UP0, UPT, UR44, 0x1, UPT ;  /* 0x000000012c00788c */ /* 0x000fe2000bf05270 */
[----:B------:R-:W-:Y:S02]  /*0d90*/  @UP1 ULDC UR4, c[0x0][0xa14] ;  /* 0x0002850000041ab9 */ /* 0x000fe40000000800 */
[----:B------:R-:W-:Y:S02]  /*0da0*/  UIMAD.WIDE.U32 UR4, UR49, UR4, URZ ;  /* 0x00000004310472a5 */ /* 0x000fe4000f8e003f */
[----:B------:R-:W-:Y:S01]  /*0db0*/  IMAD R0, RZ, RZ, -UR49 ;  /* 0x80000031ff007e24 */ /* 0x000fe2000f8e02ff */
[----:B------:R-:W-:Y:S01]  /*0dc0*/  UMOV UR50, UR49 ;  /* 0x0000003100327c82 */ /* 0x000fe20008000000 */
[----:B------:R-:W-:-:S02]  /*0dd0*/  @UP1 USHF.R.U32.HI UR50, URZ, UR6, UR5 ;  /* 0x000000063f321299 */ /* 0x000fc40008011605 */
[----:B------:R-:W-:Y:S02]  /*0de0*/  IMAD R0, R0, UR8, R17 ;  /* 0x0000000800007c24 */ /* 0x000fe4000f8e0211 */
[----:B------:R-:W-:Y:S02]  /*0df0*/  @UP0 ULDC.64 UR6, c[0x0][0xa20] ;  /* 0x0002880000060ab9 */ /* 0x000fe40000000a00 */
[----:B------:R-:W-:Y:S01]  /*0e00*/  UIMAD.WIDE.U32 UR4, UR50, UR6, URZ ;  /* 0x00000006320472a5 */ /* 0x000fe2000f8e003f */
[----:B------:R-:W-:Y:S02]  /*0e10*/  R2UR UR42, R0 ;  /* 0x00000000002a72ca */ /* 0x000fe400000e0000 */
[----:B------:R-:W-:Y:S01]  /*0e20*/  UMOV UR6, UR50 ;  /* 0x0000003200067c82 */ /* 0x000fe20008000000 */
[----:B------:R-:W-:-:S04]  /*0e30*/  @UP0 USHF.R.U32.HI UR6, URZ, UR7, UR5 ;  /* 0x000000073f060299 */ /* 0x000fc80008011605 */
[----:B------:R-:W-:-:S04]  /*0e40*/  UIADD3 UR4, -UR6, URZ, URZ ;  /* 0x0000003f06047290 */ /* 0x000fc8000fffe13f */
[----:B------:R-:W-:Y:S01]  /*0e50*/  UIMAD UR44, UR44, UR4, UR50 ;  /* 0x000000042c2c72a4 */ /* 0x000fe2000f8e0232 */
[----:B-123--:R-:W-:Y:S11]  /*0e60*/  @!P0 BRA `(.L_x_8) ;  /* 0x0000000000688947 */ /* 0x00eff60003800000 */
[----:B------:R-:W-:-:S06]  /*0e70*/  UISETP.NE.AND UP0, UPT, UR51, 0x2, UPT ;  /* 0x000000023300788c */ /* 0x000fcc000bf05270 */
[----:B------:R-:W-:-:S13]  /*0e80*/  PLOP3.LUT P1, PT, PT, PT, UP0, 0x80, 0x0 ;  /* 0x000000000000781c */ /* 0x000fda0003f2f008 */
[----:B------:R-:W-:Y:S05]  /*0e90*/  @!P1 BRA `(.L_x_9) ;  /* 0x0000000000449947 */ /* 0x000fea0003800000 */
[----:B------:R-:W-:-:S06]  /*0ea0*/  UISETP.NE.AND UP0, UPT, UR51, 0x3, UPT ;  /* 0x000000033300788c */ /* 0x000fcc000bf05270 */
[----:B------:R-:W-:-:S13]  /*0eb0*/  PLOP3.LUT P1, PT, PT, PT, UP0, 0x80, 0x0 ;  /* 0x000000000000781c */ /* 0x000fda0003f2f008 */
[----:B------:R-:W-:Y:S05]  /*0ec0*/  @!P1 BRA `(.L_x_10) ;  /* 0x0000000000249947 */ /* 0x000fea0003800000 */
[----:B------:R-:W-:-:S06]  /*0ed0*/  UISETP.NE.AND UP0, UPT, UR51, 0x4, UPT ;  /* 0x000000043300788c */ /* 0x000fcc000bf05270 */
[----:B------:R-:W-:-:S13]  /*0ee0*/  PLOP3.LUT P1, PT, PT, PT, UP0, 0x80, 0x0 ;  /* 0x000000000000781c */ /* 0x000fda0003f2f008 */
[----:B------:R-:W-:Y:S05]  /*0ef0*/  @P1 BRA `(.L_x_11) ;  /* 0x0000000000541947 */ /* 0x000fea0003800000 */
[----:B------:R-:W-:Y:S02]  /*0f00*/  UIADD3 UR4, UR36, -0x1, URZ ;  /* 0xffffffff24047890 */ /* 0x000fe4000fffe03f */
[----:B------:R-:W-:Y:S02]  /*0f10*/  ULOP3.LUT UR36, UR36, 0x1, URZ, 0xc, !UPT ;  /* 0x0000000124247892 */ /* 0x000fe4000f8e0c3f */
[----:B------:R-:W-:-:S04]  /*0f20*/  ULOP3.LUT UR4, UR4, 0x2, URZ, 0xc0, !UPT ;  /* 0x0000000204047892 */ /* 0x000fc8000f8ec03f */
[----:B------:R-:W-:-:S04]  /*0f30*/  USHF.R.U32.HI UR4, URZ, 0x1, UR4 ;  /* 0x000000013f047899 */ /* 0x000fc80008011604 */
[----:B------:R-:W-:Y:S01]  /*0f40*/  ULOP3.LUT UR37, UR37, UR4, URZ, 0x3c, !UPT ;  /* 0x0000000425257292 */ /* 0x000fe2000f8e3c3f */
[----:B------:R-:W-:Y:S11]  /*0f50*/  BRA `(.L_x_11) ;  /* 0x00000000003c7947 */ /* 0x000ff60003800000 */
.L_x_10:
[----:B------:R-:W-:Y:S02]  /*0f60*/  ULOP3.LUT UP0, URZ, UR36, 0x2, URZ, 0xc0, !UPT ;  /* 0x00000002243f7892 */ /* 0x000fe4000f80c03f */
[----:B------:R-:W-:Y:S02]  /*0f70*/  ULOP3.LUT UR36, UR36, 0x1, URZ, 0xc0, !UPT ;  /* 0x0000000124247892 */ /* 0x000fe4000f8ec03f */
[----:B------:R-:W-:-:S04]  /*0f80*/  USEL UR4, URZ, 0x1, UP0 ;  /* 0x000000013f047887 */ /* 0x000fc80008000000 */
[----:B------:R-:W-:Y:S01]  /*0f90*/  ULOP3.LUT UR37, UR37, UR4, URZ, 0x3c, !UPT ;  /* 0x0000000425257292 */ /* 0x000fe2000f8e3c3f */
[----:B------:R-:W-:Y:S11]  /*0fa0*/  BRA `(.L_x_11) ;  /* 0x0000000000287947 */ /* 0x000ff60003800000 */
.L_x_9:
[----:B------:R-:W-:Y:S02]  /*0fb0*/  UIADD3 UR4, UR36, 0x1, URZ ;  /* 0x0000000124047890 */ /* 0x000fe4000fffe03f */
[----:B------:R-:W-:Y:S02]  /*0fc0*/  ULOP3.LUT UR36, UR36, 0x1, URZ, 0xc, !UPT ;  /* 0x0000000124247892 */ /* 0x000fe4000f8e0c3f */
[----:B------:R-:W-:-:S04]  /*0fd0*/  UISETP.GT.U32.AND UP0, UPT, UR4, 0x1, UPT ;  /* 0x000000010400788c */ /* 0x000fc8000bf04070 */
[----:B------:R-:W-:-:S04]  /*0fe0*/  USEL UR4, URZ, 0x1, !UP0 ;  /* 0x000000013f047887 */ /* 0x000fc8000c000000 */
[----:B------:R-:W-:Y:S01]  /*0ff0*/  ULOP3.LUT UR37, UR37, UR4, URZ, 0x3c, !UPT ;  /* 0x0000000425257292 */ /* 0x000fe2000f8e3c3f */
[----:B------:R-:W-:Y:S11]  /*1000*/  BRA `(.L_x_11) ;  /* 0x0000000000107947 */ /* 0x000ff60003800000 */
.L_x_8:
[----:B------:R-:W-:Y:S02]  /*1010*/  UISETP.GT.U32.AND UP0, UPT, UR36, 0x1, UPT ;  /* 0x000000012400788c */ /* 0x000fe4000bf04070 */
[----:B------:R-:W-:Y:S02]  /*1020*/  ULOP3.LUT UR36, UR36, 0x1, URZ, 0xc0, !UPT ;  /* 0x0000000124247892 */ /* 0x000fe4000f8ec03f */
[----:B------:R-:W-:-:S04]  /*1030*/  USEL UR4, URZ, 0x1, !UP0 ;  /* 0x000000013f047887 */ /* 0x000fc8000c000000 */
[----:B------:R-:W-:-:S12]  /*1040*/  ULOP3.LUT UR37, UR37, UR4, URZ, 0x3c, !UPT ;  /* 0x0000000425257292 */ /* 0x000fd8000f8e3c3f */
.L_x_11:
[----:B------:R-:W-:Y:S05]  /*1050*/  @!P0 BRA `(.L_x_12) ;  /* 0x00000000003c8947 */ /* 0x000fea0003800000 */
        /* <DEDUP_REMOVED lines=9> */
[----:B------:R-:W-:Y:S01]  /*10f0*/  ULEA UR42, UR42, 0x3, 0x1 ;  /* 0x000000032a2a7891 */ /* 0x000fe2000f8e083f */
[----:B------:R-:W-:Y:S11]  /*1100*/  BRA `(.L_x_15) ;  /* 0x0000000000147947 */ /* 0x000ff60003800000 */
.L_x_14:
[----:B------:R-:W-:Y:S01]  /*1110*/  ULEA UR42, UR42, 0x2, 0x1 ;  /* 0x000000022a2a7891 */ /* 0x000fe2000f8e083f */
[----:B------:R-:W-:Y:S11]  /*1120*/  BRA `(.L_x_15) ;  /* 0x00000000000c7947 */ /* 0x000ff60003800000 */
.L_x_13:
[----:B------:R-:W-:Y:S01]  /*1130*/  ULEA UR42, UR42, 0x1, 0x1 ;  /* 0x000000012a2a7891 */ /* 0x000fe2000f8e083f */
[----:B------:R-:W-:Y:S11]  /*1140*/  BRA `(.L_x_15) ;  /* 0x0000000000047947 */ /* 0x000ff60003800000 */
.L_x_12:
[----:B------:R-:W-:-:S12]  /*1150*/  USHF.L.U32 UR42, UR42, 0x1, URZ ;  /* 0x000000012a2a7899 */ /* 0x000fd8000800063f */
.L_x_15:
[----:B------:R-:W-:-:S04]  /*1160*/  ULOP3.LUT UR4, UR39, 0x1, URZ, 0xfc, !UPT ;  /* 0x0000000127047892 */ /* 0x000fc8000f8efc3f */
[----:B------:R-:W-:-:S06]  /*1170*/  UISETP.NE.AND UP0, UPT, UR4, 0x3, UPT ;  /* 0x000000030400788c */ /* 0x000fcc000bf05270 */
[----:B------:R-:W-:-:S13]  /*1180*/  PLOP3.LUT P0, PT, PT, PT, UP0, 0x80, 0x0 ;  /* 0x000000000000781c */ /* 0x000fda0003f0f008 */
[----:B------:R-:W-:Y:S05]  /*1190*/  @!P0 BRA `(.L_x_16) ;  /* 0x0000000000048947 */ /* 0x000fea0003800000 */
[----:B------:R-:W-:Y:S01]  /*11a0*/  BPT.TRAP 0x1 ;  /* 0x000000040000795c */ /* 0x000fe20000300000 */
.L_x_16:
[----:B------:R-:W-:Y:S01]  /*11b0*/  ULEA UR5, UR36, UR45, 0x3 ;  /* 0x0000002d24057291 */ /* 0x000fe2000f8e183f */
[----:B------:R-:W-:Y:S01]  /*11c0*/  IMAD.U32 R0, RZ, RZ, UR37 ;  /* 0x00000025ff007e24 */ /* 0x000fe2000f8e00ff */
[----:B------:R-:W-:-:S04]  /*11d0*/  ULOP3.LUT UR4, UR38, 0x1, URZ, 0xfc, !UPT ;  /* 0x0000000126047892 */ /* 0x000fc8000f8efc3f */
[----:B------:R-:W-:Y:S01]  /*11e0*/  SHF.L.U32 R0, R0, 0x1f, RZ ;  /* 0x0000001f00007819 */ /* 0x000fe200000006ff */
[----:B------:R-:W-:-:S03]  /*11f0*/  UISETP.NE.AND UP0, UPT, UR4, 0x3, UPT ;  /* 0x000000030400788c */ /* 0x000fc6000bf05270 */
[----:B------:R-:W1:Y:S03]  /*1200*/  SYNCS.PHASECHK.TRANS64.TRYWAIT P1, [UR5+0xca50], R0 ;  /* 0x00ca5000ff0075a7 */ /* 0x000e660008020145 */
[----:B------:R-:W-:Y:S01]  /*1210*/  PLOP3.LUT P0, PT, PT, PT, UP0, 0x80, 0x0 ;  /* 0x000000000000781c */ /* 0x000fe20003f0f008 */
[----:B-1----:R-:W-:-:S12]  /*1220*/  @!P1 BRA `(.L_x_17) ;  /* 0x0000006400349947 */ /* 0x002fd80003800000 */
.L_x_111:
[----:B------:R-:W-:Y:S05]  /*1230*/  @!P0 BRA `(.L_x_18) ;  /* 0x0000000000048947 */ /* 0x000fea0003800000 */
[----:B------:R-:W-:Y:S01]  /*1240*/  BPT.TRAP 0x1 ;  /* 0x000000040000795c */ /* 0x000fe20000300000 */
.L_x_18:
[----:B------:R-:W-:Y:S01]  /*1250*/  ULEA UR18, UR56, UR45, 0x3 ;  /* 0x0000002d38127291 */ /* 0x000fe2000f8e183f */
[----:B-1----:R-:W-:Y:S01]  /*1260*/  SHF.L.U32 R0, R18, 0x1f, RZ ;  /* 0x0000001f12007819 */ /* 0x002fe200000006ff */
[----:B------:R-:W-:Y:S01]  /*1270*/  UIADD3 UR19, UR45, 0xca90, URZ ;  /* 0x0000ca902d137890 */ /* 0x000fe2000fffe03f */
[----:B------:R-:W-:Y:S01]  /*1280*/  SHF.L.U32 R3, R80, 0x1f, RZ ;  /* 0x0000001f50037819 */ /* 0x000fe200000006ff */
[----:B------:R-:W-:Y:S02]  /*1290*/  ULEA UR4, UR51, 0xfffffff8, 0x3 ;  /* 0xfffffff833047891 */ /* 0x000fe4000f8e183f */
[----:B------:R-:W-:Y:S02]  /*12a0*/  ULEA UR16, UR51, UR19, 0x3 ;  /* 0x0000001333107291 */ /* 0x000fe4000f8e183f */
[----:B------:R-:W-:Y:S01]  /*12b0*/  ULOP3.LUT UR17, UR4, 0x8, URZ, 0xc, !UPT ;  /* 0x0000000804117892 */ /* 0x000fe2000f8e0c3f */
[----:B------:R-:W1:Y:S02]  /*12c0*/  SYNCS.PHASECHK.TRANS64.TRYWAIT P1, [UR18+0xca00], R0 ;  /* 0x00ca0000ff0075a7 */ /* 0x000e640008020152 */
[----:B-1----:R-:W-:Y:S09]  /*12d0*/  @!P1 BRA `(.L_x_19) ;  /* 0x0000006400209947 */ /* 0x002ff20003800000 */
.L_x_112:
[----:B------:R-:W2:Y:S02]  /*12e0*/  SYNCS.PHASECHK.TRANS64.TRYWAIT P1, [UR16+-0x8], R3 ;  /* 0xfffff803ff0075a7 */ /* 0x000ea40008020150 */
[----:B--2---:R-:W-:Y:S05]  /*12f0*/  @!P1 BRA `(.L_x_20) ;  /* 0x0000006400309947 */ /* 0x004fea0003800000 */
.L_x_113:
[----:B------:R-:W-:Y:S01]  /*1300*/  UIMAD UR14, UR56, 0x180, UR48 ;  /* 0x00000180380e78a4 */ /* 0x000fe2000f8e0230 */
[----:B------:R-:W-:Y:S01]  /*1310*/  WARPGROUP.ARRIVE ;  /* 0x00000000000079c5 */ /* 0x000fe20000000000 */
[----:B------:R-:W-:Y:S01]  /*1320*/  UIMAD UR12, UR36, 0x180, UR47 ;  /* 0x00000180240c78a4 */ /* 0x000fe2000f8e022f */
[----:B------:R-:W-:Y:S01]  /*1330*/  UMOV UR15, 0xc0000010 ;  /* 0xc0000010000f7882 */ /* 0x000fe20000000000 */
[----:B------:R-:W-:Y:S01]  /*1340*/  UMOV UR13, 0xc0000010 ;  /* 0xc0000010000d7882 */ /* 0x000fe20000000000 */
[----:B------:R-:W-:Y:S02]  /*1350*/  UIADD3 UR6, UR14, 0x80, URZ ;  /* 0x000000800e067890 */ /* 0x000fe4000fffe03f */
[----:B------:R-:W-:Y:S01]  /*1360*/  UIADD3 UR4, UR12, 0x80, URZ ;  /* 0x000000800c047890 */ /* 0x000fe2000fffe03f */
[----:B------:R-:W-:-:S03]  /*1370*/  UMOV UR7, 0xc0000010 ;  /* 0xc000001000077882 */ /* 0x000fc60000000000 */
[----:B------:R-:W-:Y:S01]  /*1380*/  HGMMA.64x64x16.F32 R24, gdesc[UR12], RZ, !UPT, gsb0 ;  /* 0x00e000000c1879f0 */ /* 0x000fe2000c0008ff */
[----:B------:R-:W-:Y:S01]  /*1390*/  UMOV UR5, 0xc0000010 ;  /* 0xc000001000057882 */ /* 0x000fe20000000000 */
[----:B------:R-:W-:Y:S02]  /*13a0*/  UIADD3 UR10, UR14, 0x100, URZ ;  /* 0x000001000e0a7890 */ /* 0x000fe4000fffe03f */
[----:B------:R-:W-:Y:S01]  /*13b0*/  UIADD3 UR8, UR12, 0x100, URZ ;  /* 0x000001000c087890 */ /* 0x000fe2000fffe03f */
[----:B------:R-:W-:Y:S01]  /*13c0*/  UMOV UR11, 0xc0000010 ;  /* 0xc0000010000b7882 */ /* 0x000fe20000000000 */
[----:B------:R-:W-:Y:S01]  /*13d0*/  UMOV UR9, 0xc0000010 ;  /* 0xc000001000097882 */ /* 0x000fe20000000000 */
[----:B------:R-:W-:Y:S02]  /*13e0*/  WARPGROUP.DEPBAR.LE gsb0, 0x0 ;  /* 0x00008000000079c5 */ /* 0x000fe40000010000 */
[----:B------:R-:W-:-:S06]  /*13f0*/  WARPGROUP.ARRIVE ;  /* 0x00000000000079c5 */ /* 0x000fcc0000000000 */
[----:B------:R-:W-:Y:S01]  /*1400*/  HGMMA.64x64x16.F32 R24, gdesc[UR4], R24, gsb0 ;  /* 0x00e00000041879f0 */ /* 0x000fe20008000818 */
[----:B------:R-:W-:Y:S02]  /*1410*/  ULDC UR6, c[0x0][0x604] ;  /* 0x0001810000067ab9 */ /* 0x000fe40000000800 */
[----:B------:R-:W-:Y:S02]  /*1420*/  WARPGROUP.DEPBAR.LE gsb0, 0x0 ;  /* 0x00008000000079c5 */ /* 0x000fe40000010000 */
[----:B------:R-:W-:-:S06]  /*1430*/  WARPGROUP.ARRIVE ;  /* 0x00000000000079c5 */ /* 0x000fcc0000000000 */
[----:B------:R-:W-:Y:S03]  /*1440*/  HGMMA.64x64x16.F32 R24, gdesc[UR8], R24, gsb0 ;  /* 0x00e00000081879f0 */ /* 0x000fe60008000818 */
[----:B------:R-:W-:Y:S02]  /*1450*/  WARPGROUP.DEPBAR.LE gsb0, 0x0 ;  /* 0x00008000000079c5 */ /* 0x000fe40000010000 */
[----:B-1----:R-:W-:-:S04]  /*1460*/  FMNMX R3, R24, R25, !PT ;  /* 0x0000001918037209 */ /* 0x002fc80007800000 */
[----:B------:R-:W-:-:S04]  /*1470*/  FMNMX R0, R28, R3, !PT ;  /* 0x000000031c007209 */ /* 0x000fc80007800000 */
        /* <DEDUP_REMOVED lines=11> */
[----:B------:R-:W-:Y:S02]  /*1530*/  FMNMX R0, R52, R3, !PT ;  /* 0x0000000334007209 */ /* 0x000fe40007800000 */
[----:B------:R-:W-:Y:S02]  /*1540*/  FMNMX R3, R26, R27, !PT ;  /* 0x0000001b1a037209 */ /* 0x000fe40007800000 */
[----:B------:R-:W-:-:S05]  /*1550*/  FMNMX R5, R53, R0, !PT ;  /* 0x0000000035057209 */ /* 0x000fca0007800000 */
[----:B------:R-:W1:Y:S02]  /*1560*/  SHFL.BFLY PT, R0, R5, 0x1, 0x1f ;  /* 0x0c201f0005007f89 */ /* 0x000e6400000e0000 */
[----:B-1----:R-:W-:Y:S02]  /*1570*/  FMNMX R6, R5, R0, !PT ;  /* 0x0000000005067209 */ /* 0x002fe40007800000 */
[----:B------:R-:W-:-:S03]  /*1580*/  FMNMX R0, R30, R3, !PT ;  /* 0x000000031e007209 */ /* 0x000fc60007800000 */
[----:B------:R-:W1:Y:S01]  /*1590*/  SHFL.BFLY PT, R7, R6, 0x2, 0x1f ;  /* 0x0c401f0006077f89 */ /* 0x000e6200000e0000 */
[----:B------:R-:W-:-:S04]  /*15a0*/  FMNMX R3, R31, R0, !PT ;  /* 0x000000001f037209 */ /* 0x000fc80007800000 */
[----:B------:R-:W-:-:S04]  /*15b0*/  FMNMX R0, R34, R3, !PT ;  /* 0x0000000322007209 */ /* 0x000fc80007800000 */
[----:B------:R-:W-:-:S04]  /*15c0*/  FMNMX R3, R35, R0, !PT ;  /* 0x0000000023037209 */ /* 0x000fc80007800000 */
[----:B------:R-:W-:-:S04]  /*15d0*/  FMNMX R0, R38, R3, !PT ;  /* 0x0000000326007209 */ /* 0x000fc80007800000 */
[----:B------:R-:W-:-:S04]  /*15e0*/  FMNMX R3, R39, R0, !PT ;  /* 0x0000000027037209 */ /* 0x000fc80007800000 */
[----:B------:R-:W-:Y:S02]  /*15f0*/  FMNMX R0, R42, R3, !PT ;  /* 0x000000032a007209 */ /* 0x000fe40007800000 */
[----:B-1----:R-:W-:Y:S02]  /*1600*/  FMNMX R4, R6, R7, !PT ;  /* 0x0000000706047209 */ /* 0x002fe40007800000 */
[----:B------:R-:W-:Y:S02]  /*1610*/  FMNMX R3, R43, R0, !PT ;  /* 0x000000002b037209 */ /* 0x000fe40007800000 */
[----:B------:R-:W-:Y:S02]  /*1620*/  FSETP.NEU.AND P1, PT, R4, -INF , PT ;  /* 0xff8000000400780b */ /* 0x000fe40003f2d000 */
[----:B------:R-:W-:Y:S02]  /*1630*/  FMNMX R0, R46, R3, !PT ;  /* 0x000000032e007209 */ /* 0x000fe40007800000 */
[----:B------:R-:W-:-:S02]  /*1640*/  FSEL R5, R4, RZ, P1 ;  /* 0x000000ff04057208 */ /* 0x000fc40000800000 */
[----:B------:R-:W-:-:S03]  /*1650*/  FMNMX R3, R47, R0, !PT ;  /* 0x000000002f037209 */ /* 0x000fc60007800000 */
[----:B------:R-:W-:Y:S01]  /*1660*/  FMUL R6, R5, UR6 ;  /* 0x0000000605067c20 */ /* 0x000fe20008400000 */
[----:B------:R-:W-:-:S03]  /*1670*/  FMNMX R0, R50, R3, !PT ;  /* 0x0000000332007209 */ /* 0x000fc60007800000 */
[--C-:B------:R-:W-:Y:S01]  /*1680*/  FFMA R24, R24, UR6, -R6.reuse ;  /* 0x0000000618187c23 */ /* 0x100fe20008000806 */
[--C-:B------:R-:W-:Y:S01]  /*1690*/  FFMA R25, R25, UR6, -R6.reuse ;  /* 0x0000000619197c23 */ /* 0x100fe20008000806 */
[----:B------:R-:W-:Y:S01]  /*16a0*/  FMNMX R3, R51, R0, !PT ;  /* 0x0000000033037209 */ /* 0x000fe20007800000 */
[--C-:B------:R-:W-:Y:S01]  /*16b0*/  FFMA R36, R36, UR6, -R6.reuse ;  /* 0x0000000624247c23 */ /* 0x100fe20008000806 */
[--C-:B------:R-:W-:Y:S01]  /*16c0*/  FFMA R32, R32, UR6, -R6.reuse ;  /* 0x0000000620207c23 */ /* 0x100fe20008000806 */
[----:B------:R-:W-:Y:S01]  /*16d0*/  FSETP.GEU.AND P5, PT, R24, -126, PT ;  /* 0xc2fc00001800780b */ /* 0x000fe20003fae000 */
[--C-:B------:R-:W-:Y:S01]  /*16e0*/  FFMA R33, R33, UR6, -R6.reuse ;  /* 0x0000000621217c23 */ /* 0x100fe20008000806 */
[----:B------:R-:W-:Y:S01]  /*16f0*/  FSETP.GEU.AND P6, PT, R25, -126, PT ;  /* 0xc2fc00001900780b */ /* 0x000fe20003fce000 */
[--C-:B------:R-:W-:Y:S01]  /*1700*/  FFMA R28, R28, UR6, -R6.reuse ;  /* 0x000000061c1c7c23 */ /* 0x100fe20008000806 */
[----:B------:R-:W-:Y:S01]  /*1710*/  FMNMX R0, R54, R3, !PT ;  /* 0x0000000336007209 */ /* 0x000fe20007800000 */
[--C-:B------:R-:W-:Y:S01]  /*1720*/  FFMA R29, R29, UR6, -R6.reuse ;  /* 0x000000061d1d7c23 */ /* 0x100fe20008000806 */
[--C-:B------:R-:W-:Y:S01]  /*1730*/  FFMA R37, R37, UR6, -R6.reuse ;  /* 0x0000000625257c23 */ /* 0x100fe20008000806 */
[----:B------:R-:W-:Y:S01]  /*1740*/  FSETP.GEU.AND P1, PT, R32, -126, PT ;  /* 0xc2fc00002000780b */ /* 0x000fe20003f2e000 */
[--C-:B------:R-:W-:Y:S01]  /*1750*/  FFMA R44, R44, UR6, -R6.reuse ;  /* 0x000000062c2c7c23 */ /* 0x100fe20008000806 */
[----:B------:R-:W-:Y:S01]  /*1760*/  FMNMX R0, R55, R0, !PT ;  /* 0x0000000037007209 */ /* 0x000fe20007800000 */
[--C-:B------:R-:W-:Y:S01]  /*1770*/  FFMA R45, R45, UR6, -R6.reuse ;  /* 0x000000062d2d7c23 */ /* 0x100fe20008000806 */
[----:B------:R-:W-:Y:S01]  /*1780*/  FSETP.GEU.AND P4, PT, R33, -126, PT ;  /* 0xc2fc00002100780b */ /* 0x000fe20003f8e000 */
[--C-:B------:R-:W-:Y:S01]  /*1790*/  FFMA R40, R40, UR6, -R6.reuse ;  /* 0x0000000628287c23 */ /* 0x100fe20008000806 */
[----:B------:R-:W-:Y:S01]  /*17a0*/  @!P5 FMUL R24, R24, 0.5 ;  /* 0x3f0000001818d820 */ /* 0x000fe20000400000 */
[----:B------:R-:W1:Y:S01]  /*17b0*/  SHFL.BFLY PT, R3, R0, 0x1, 0x1f ;  /* 0x0c201f0000037f89 */ /* 0x000e6200000e0000 */
[----:B------:R-:W-:Y:S01]  /*17c0*/  @!P6 FMUL R25, R25, 0.5 ;  /* 0x3f0000001919e820 */ /* 0x000fe20000400000 */
[----:B------:R-:W-:Y:S01]  /*17d0*/  FSETP.GEU.AND P3, PT, R28, -126, PT ;  /* 0xc2fc00001c00780b */ /* 0x000fe20003f6e000 */
[--C-:B------:R-:W-:Y:S01]  /*17e0*/  FFMA R41, R41, UR6, -R6.reuse ;  /* 0x0000000629297c23 */ /* 0x100fe20008000806 */
[----:B------:R-:W-:Y:S01]  /*17f0*/  FSETP.GEU.AND P2, PT, R29, -126, PT ;  /* 0xc2fc00001d00780b */ /* 0x000fe20003f4e000 */
[----:B------:R-:W2:Y:S01]  /*1800*/  MUFU.EX2 R24, R24 ;  /* 0x0000001800187308 */ /* 0x000ea20000000800 */
[----:B------:R-:W-:Y:S01]  /*1810*/  @!P1 FMUL R32, R32, 0.5 ;  /* 0x3f00000020209820 */ /* 0x000fe20000400000 */
[--C-:B------:R-:W-:Y:S01]  /*1820*/  FFMA R48, R48, UR6, -R6.reuse ;  /* 0x0000000630307c23 */ /* 0x100fe20008000806 */
[--C-:B------:R-:W-:Y:S01]  /*1830*/  FFMA R49, R49, UR6, -R6.reuse ;  /* 0x0000000631317c23 */ /* 0x100fe20008000806 */
[--C-:B------:R-:W-:Y:S01]  /*1840*/  FFMA R52, R52, UR6, -R6.reuse ;  /* 0x0000000634347c23 */ /* 0x100fe20008000806 */
[----:B------:R-:W-:Y:S01]  /*1850*/  @!P4 FMUL R33, R33, 0.5 ;  /* 0x3f0000002121c820 */ /* 0x000fe20000400000 */
[----:B------:R-:W-:-:S02]  /*1860*/  FFMA R53, R53, UR6, -R6 ;  /* 0x0000000635357c23 */ /* 0x000fc40008000806 */
[----:B------:R-:W3:Y:S02]  /*1870*/  MUFU.EX2 R25, R25 ;  /* 0x0000001900197308 */ /* 0x000ee40000000800 */
[----:B------:R-:W-:Y:S02]  /*1880*/  @!P3 FMUL R28, R28, 0.5 ;  /* 0x3f0000001c1cb820 */ /* 0x000fe40000400000 */
[----:B------:R-:W-:-:S04]  /*1890*/  @!P2 FMUL R29, R29, 0.5 ;  /* 0x3f0000001d1da820 */ /* 0x000fc80000400000 */
[----:B------:R-:W4:Y:S01]  /*18a0*/  MUFU.EX2 R32, R32 ;  /* 0x0000002000207308 */ /* 0x000f220000000800 */
[----:B--2---:R-:W-:Y:S01]  /*18b0*/  @!P5 FMUL R24, R24, R24 ;  /* 0x000000181818d220 */ /* 0x004fe20000400000 */
[----:B------:R-:W-:Y:S02]  /*18c0*/  FSETP.GEU.AND P5, PT, R36, -126, PT ;  /* 0xc2fc00002400780b */ /* 0x000fe40003fae000 */
[----:B-1----:R-:W-:-:S04]  /*18d0*/  FMNMX R3, R0, R3, !PT ;  /* 0x0000000300037209 */ /* 0x002fc80007800000 */
[----:B------:R-:W1:Y:S01]  /*18e0*/  MUFU.EX2 R33, R33 ;  /* 0x0000002100217308 */ /* 0x000e620000000800 */
[----:B---3--:R-:W-:Y:S01]  /*18f0*/  @!P6 FMUL R25, R25, R25 ;  /* 0x000000191919e220 */ /* 0x008fe20000400000 */
[----:B------:R-:W-:Y:S01]  /*1900*/  FSETP.GEU.AND P6, PT, R37, -126, PT ;  /* 0xc2fc00002500780b */ /* 0x000fe20003fce000 */
[----:B------:R-:W2:Y:S04]  /*1910*/  SHFL.BFLY PT, R0, R3, 0x2, 0x1f ;  /* 0x0c401f0003007f89 */ /* 0x000ea800000e0000 */
[----:B------:R-:W-:Y:S01]  /*1920*/  @!P5 FMUL R36, R36, 0.5 ;  /* 0x3f0000002424d820 */ /* 0x000fe20000400000 */
[----:B------:R-:W3:Y:S01]  /*1930*/  MUFU.EX2 R28, R28 ;  /* 0x0000001c001c7308 */ /* 0x000ee20000000800 */
[----:B----4-:R-:W-:Y:S01]  /*1940*/  @!P1 FMUL R32, R32, R32 ;  /* 0x0000002020209220 */ /* 0x010fe20000400000 */
[----:B------:R-:W-:-:S05]  /*1950*/  FSETP.GEU.AND P1, PT, R44, -126, PT ;  /* 0xc2fc00002c00780b */ /* 0x000fca0003f2e000 */
[----:B------:R-:W-:Y:S01]  /*1960*/  @!P6 FMUL R37, R37, 0.5 ;  /* 0x3f0000002525e820 */ /* 0x000fe20000400000 */
[----:B------:R-:W4:Y:S01]  /*1970*/  MUFU.EX2 R36, R36 ;  /* 0x0000002400247308 */ /* 0x000f220000000800 */
[----:B-1----:R-:W-:Y:S01]  /*1980*/  @!P4 FMUL R33, R33, R33 ;  /* 0x000000212121c220 */ /* 0x002fe20000400000 */
[----:B------:R-:W-:-:S05]  /*1990*/  FSETP.GEU.AND P4, PT, R45, -126, PT ;  /* 0xc2fc00002d00780b */ /* 0x000fca0003f8e000 */
[----:B------:R-:W-:Y:S01]  /*19a0*/  @!P1 FMUL R44, R44, 0.5 ;  /* 0x3f0000002c2c9820 */ /* 0x000fe20000400000 */
[----:B------:R-:W1:Y:S01]  /*19b0*/  MUFU.EX2 R29, R29 ;  /* 0x0000001d001d7308 */ /* 0x000e620000000800 */
[----:B---3--:R-:W-:Y:S01]  /*19c0*/  @!P3 FMUL R28, R28, R28 ;  /* 0x0000001c1c1cb220 */ /* 0x008fe20000400000 */
[----:B------:R-:W-:Y:S02]  /*19d0*/  FSETP.GEU.AND P3, PT, R40, -126, PT ;  /* 0xc2fc00002800780b */ /* 0x000fe40003f6e000 */
[----:B--2---:R-:W-:-:S03]  /*19e0*/  FMNMX R5, R3, R0, !PT ;  /* 0x0000000003057209 */ /* 0x004fc60007800000 */
[----:B------:R-:W-:Y:S01]  /*19f0*/  @!P4 FMUL R45, R45, 0.5 ;  /* 0x3f0000002d2dc820 */ /* 0x000fe20000400000 */
[----:B------:R-:W2:Y:S01]  /*1a00*/  MUFU.EX2 R37, R37 ;  /* 0x0000002500257308 */ /* 0x000ea20000000800 */
[----:B----4-:R-:W-:Y:S01]  /*1a10*/  @!P5 FMUL R36, R36, R36 ;  /* 0x000000242424d220 */ /* 0x010fe20000400000 */
[----:B------:R-:W-:-:S04]  /*1a20*/  FSETP.NEU.AND P5, PT, R5, -INF , PT ;  /* 0xff8000000500780b */ /* 0x000fc80003fad000 */
[----:B------:R-:W-:Y:S01]  /*1a30*/  FSEL R0, R5, RZ, P5 ;  /* 0x000000ff05007208 */ /* 0x000fe20002800000 */
[----:B------:R-:W-:Y:S01]  /*1a40*/  @!P3 FMUL R40, R40, 0.5 ;  /* 0x3f0000002828b820 */ /* 0x000fe20000400000 */
[----:B------:R-:W-:Y:S01]  /*1a50*/  FSETP.GEU.AND P5, PT, R49, -126, PT ;  /* 0xc2fc00003100780b */ /* 0x000fe20003fae000 */
[----:B-1----:R-:W-:Y:S01]  /*1a60*/  @!P2 FMUL R29, R29, R29 ;  /* 0x0000001d1d1da220 */ /* 0x002fe20000400000 */
[----:B------:R-:W-:Y:S01]  /*1a70*/  FSETP.GEU.AND P2, PT, R41, -126, PT ;  /* 0xc2fc00002900780b */ /* 0x000fe20003f4e000 */
[----:B------:R-:W1:Y:S01]  /*1a80*/  MUFU.EX2 R9, R44 ;  /* 0x0000002c00097308 */ /* 0x000e620000000800 */
[----:B------:R-:W-:-:S04]  /*1a90*/  FMUL R0, R0, UR6 ;  /* 0x0000000600007c20 */ /* 0x000fc80008400000 */
[--C-:B------:R-:W-:Y:S01]  /*1aa0*/  FFMA R26, R26, UR6, -R0.reuse ;  /* 0x000000061a1a7c23 */ /* 0x100fe20008000800 */
[----:B--2---:R-:W-:Y:S01]  /*1ab0*/  @!P6 FMUL R37, R37, R37 ;  /* 0x000000252525e220 */ /* 0x004fe20000400000 */
[----:B------:R-:W-:Y:S01]  /*1ac0*/  FSETP.GEU.AND P6, PT, R48, -126, PT ;  /* 0xc2fc00003000780b */ /* 0x000fe20003fce000 */
[----:B------:R-:W2:Y:S01]  /*1ad0*/  MUFU.EX2 R10, R45 ;  /* 0x0000002d000a7308 */ /* 0x000ea20000000800 */
[--C-:B------:R-:W-:Y:S01]  /*1ae0*/  FFMA R27, R27, UR6, -R0.reuse ;  /* 0x000000061b1b7c23 */ /* 0x100fe20008000800 */
[----:B------:R-:W-:Y:S01]  /*1af0*/  @!P5 FMUL R49, R49, 0.5 ;  /* 0x3f0000003131d820 */ /* 0x000fe20000400000 */
[--C-:B------:R-:W-:Y:S01]  /*1b00*/  FFMA R30, R30, UR6, -R0.reuse ;  /* 0x000000061e1e7c23 */ /* 0x100fe20008000800 */
[----:B------:R-:W-:Y:S01]  /*1b10*/  @!P2 FMUL R41, R41, 0.5 ;  /* 0x3f0000002929a820 */ /* 0x000fe20000400000 */
[--C-:B------:R-:W-:Y:S01]  /*1b20*/  FFMA R31, R31, UR6, -R0.reuse ;  /* 0x000000061f1f7c23 */ /* 0x100fe20008000800 */
[--C-:B------:R-:W-:Y:S01]  /*1b30*/  FFMA R34, R34, UR6, -R0.reuse ;  /* 0x0000000622227c23 */ /* 0x100fe20008000800 */
[--C-:B------:R-:W-:Y:S01]  /*1b40*/  FFMA R35, R35, UR6, -R0.reuse ;  /* 0x0000000623237c23 */ /* 0x100fe20008000800 */
[----:B------:R-:W3:Y:S01]  /*1b50*/  MUFU.EX2 R7, R40 ;  /* 0x0000002800077308 */ /* 0x000ee20000000800 */
[----:B-1----:R-:W-:Y:S01]  /*1b60*/  @!P1 FMUL R9, R9, R9 ;  /* 0x0000000909099220 */ /* 0x002fe20000400000 */
[----:B------:R-:W-:Y:S01]  /*1b70*/  FSETP.GEU.AND P1, PT, R26, -126, PT ;  /* 0xc2fc00001a00780b */ /* 0x000fe20003f2e000 */
[--C-:B------:R-:W-:Y:S01]  /*1b80*/  FFMA R38, R38, UR6, -R0.reuse ;  /* 0x0000000626267c23 */ /* 0x100fe20008000800 */
[----:B------:R-:W-:Y:S01]  /*1b90*/  @!P6 FMUL R48, R48, 0.5 ;  /* 0x3f0000003030e820 */ /* 0x000fe20000400000 */
[--C-:B------:R-:W-:Y:S01]  /*1ba0*/  FFMA R39, R39, UR6, -R0.reuse ;  /* 0x0000000627277c23 */ /* 0x100fe20008000800 */
[--C-:B------:R-:W-:Y:S01]  /*1bb0*/  FFMA R42, R42, UR6, -R0.reuse ;  /* 0x000000062a2a7c23 */ /* 0x100fe20008000800 */
[--C-:B------:R-:W-:Y:S01]  /*1bc0*/  FFMA R43, R43, UR6, -R0.reuse ;  /* 0x000000062b2b7c23 */ /* 0x100fe20008000800 */
[----:B------:R-:W1:Y:S01]  /*1bd0*/  MUFU.EX2 R8, R41 ;  /* 0x0000002900087308 */ /* 0x000e620000000800 */
[----:B--2---:R-:W-:Y:S01]  /*1be0*/  @!P4 FMUL R10, R10, R10 ;  /* 0x0000000a0a0ac220 */ /* 0x004fe20000400000 */
[----:B------:R-:W-:Y:S01]  /*1bf0*/  FSETP.GEU.AND P4, PT, R27, -126, PT ;  /* 0xc2fc00001b00780b */ /* 0x000fe20003f8e000 */
[--C-:B------:R-:W-:Y:S01]  /*1c00*/  FFMA R46, R46, UR6, -R0.reuse ;  /* 0x000000062e2e7c23 */ /* 0x100fe20008000800 */
[--C-:B------:R-:W-:Y:S01]  /*1c10*/  FFMA R47, R47, UR6, -R0.reuse ;  /* 0x000000062f2f7c23 */ /* 0x100fe20008000800 */
[--C-:B------:R-:W-:Y:S01]  /*1c20*/  FFMA R50, R50, UR6, -R0.reuse ;  /* 0x0000000632327c23 */ /* 0x100fe20008000800 */
[--C-:B------:R-:W-:Y:S01]  /*1c30*/  FFMA R51, R51, UR6, -R0.reuse ;  /* 0x0000000633337c23 */ /* 0x100fe20008000800 */
[----:B------:R-:W-:Y:S01]  /*1c40*/  @!P1 FMUL R26, R26, 0.5 ;  /* 0x3f0000001a1a9820 */ /* 0x000fe20000400000 */
[----:B------:R-:W2:Y:S01]  /*1c50*/  MUFU.EX2 R11, R48 ;  /* 0x00000030000b7308 */ /* 0x000ea20000000800 */
[----:B---3--:R-:W-:Y:S01]  /*1c60*/  @!P3 FMUL R7, R7, R7 ;  /* 0x000000070707b220 */ /* 0x008fe20000400000 */
[----:B------:R-:W-:Y:S01]  /*1c70*/  FSETP.GEU.AND P3, PT, R52, -126, PT ;  /* 0xc2fc00003400780b */ /* 0x000fe20003f6e000 */
[--C-:B------:R-:W-:Y:S01]  /*1c80*/  FFMA R54, R54, UR6, -R0.reuse ;  /* 0x0000000636367c23 */ /* 0x100fe20008000800 */
[----:B------:R-:W-:Y:S01]  /*1c90*/  FFMA R0, R55, UR6, -R0 ;  /* 0x0000000637007c23 */ /* 0x000fe20008000800 */
[----:B------:R-:W-:-:S02]  /*1ca0*/  FADD R3, R24, R7 ;  /* 0x0000000718037221 */ /* 0x000fc40000000000 */
[----:B------:R-:W-:Y:S01]  /*1cb0*/  @!P4 FMUL R27, R27, 0.5 ;  /* 0x3f0000001b1bc820 */ /* 0x000fe20000400000 */
[----:B------:R-:W3:Y:S01]  /*1cc0*/  MUFU.EX2 R6, R49 ;  /* 0x0000003100067308 */ /* 0x000ee20000000800 */
[----:B-1----:R-:W-:Y:S01]  /*1cd0*/  @!P2 FMUL R8, R8, R8 ;  /* 0x000000080808a220 */ /* 0x002fe20000400000 */
[----:B------:R-:W-:-:S03]  /*1ce0*/  FSETP.GEU.AND P2, PT, R53, -126, PT ;  /* 0xc2fc00003500780b */ /* 0x000fc60003f4e000 */
[----:B------:R-:W-:Y:S02]  /*1cf0*/  FADD R41, R25, R8 ;  /* 0x0000000819297221 */ /* 0x000fe40000000000 */
[----:B------:R-:W-:Y:S01]  /*1d00*/  @!P3 FMUL R52, R52, 0.5 ;  /* 0x3f0000003434b820 */ /* 0x000fe20000400000 */
[----:B------:R-:W1:Y:S01]  /*1d10*/  MUFU.EX2 R26, R26 ;  /* 0x0000001a001a7308 */ /* 0x000e620000000800 */
[----:B--2---:R-:W-:Y:S01]  /*1d20*/  @!P6 FMUL R11, R11, R11 ;  /* 0x0000000b0b0be220 */ /* 0x004fe20000400000 */
[----:B------:R-:W-:-:S03]  /*1d30*/  FSETP.GEU.AND P6, PT, R30, -126, PT ;  /* 0xc2fc00001e00780b */ /* 0x000fc60003fce000 */
[----:B------:R-:W-:Y:S02]  /*1d40*/  FADD R44, R32, R11 ;  /* 0x0000000b202c7221 */ /* 0x000fe40000000000 */
[----:B------:R-:W-:Y:S01]  /*1d50*/  @!P2 FMUL R53, R53, 0.5 ;  /* 0x3f0000003535a820 */ /* 0x000fe20000400000 */
[----:B------:R2:W4:Y:S01]  /*1d60*/  MUFU.EX2 R13, R52 ;  /* 0x00000034000d7308 */ /* 0x0005220000000800 */
[----:B---3--:R-:W-:Y:S01]  /*1d70*/  @!P5 FMUL R6, R6, R6 ;  /* 0x000000060606d220 */ /* 0x008fe20000400000 */
[----:B------:R-:W-:Y:S01]  /*1d80*/  FSETP.GEU.AND P5, PT, R31, -126, PT ;  /* 0xc2fc00001f00780b */ /* 0x000fe20003fae000 */
[----:B------:R-:W-:-:S03]  /*1d90*/  FADD R3, R3, R44 ;  /* 0x0000002c03037221 */ /* 0x000fc60000000000 */
[----:B------:R-:W-:Y:S01]  /*1da0*/  F2FP.F16.F32.PACK_AB R84, R6, R11 ;  /* 0x0000000b0654723e */ /* 0x000fe200000000ff */
[----:B------:R-:W-:Y:S01]  /*1db0*/  @!P6 FMUL R30, R30, 0.5 ;  /* 0x3f0000001e1ee820 */ /* 0x000fe20000400000 */
[----:B------:R-:W3:Y:S01]  /*1dc0*/  MUFU.EX2 R12, R53 ;  /* 0x00000035000c7308 */ /* 0x000ee20000000800 */
[----:B-1----:R-:W-:Y:S01]  /*1dd0*/  @!P1 FMUL R26, R26, R26 ;  /* 0x0000001a1a1a9220 */ /* 0x002fe20000400000 */
[----:B------:R-:W-:Y:S02]  /*1de0*/  FSETP.GEU.AND P1, PT, R38, -126, PT ;  /* 0xc2fc00002600780b */ /* 0x000fe40003f2e000 */
[----:B--2---:R-:W-:-:S03]  /*1df0*/  F2FP.F16.F32.PACK_AB R52, R8, R7 ;  /* 0x000000070834723e */ /* 0x004fc600000000ff */
[----:B------:R-:W-:Y:S01]  /*1e00*/  @!P5 FMUL R31, R31, 0.5 ;  /* 0x3f0000001f1fd820 */ /* 0x000fe20000400000 */
[----:B------:R-:W1:Y:S01]  /*1e10*/  MUFU.EX2 R27, R27 ;  /* 0x0000001b001b7308 */ /* 0x000e620000000800 */
[----:B----4-:R-:W-:Y:S01]  /*1e20*/  @!P3 FMUL R13, R13, R13 ;  /* 0x0000000d0d0db220 */ /* 0x010fe20000400000 */
[----:B------:R-:W-:-:S03]  /*1e30*/  FSETP.GEU.AND P3, PT, R34, -126, PT ;  /* 0xc2fc00002200780b */ /* 0x000fc60003f6e000 */
[----:B------:R-:W-:Y:S02]  /*1e40*/  FADD R45, R36, R13 ;  /* 0x0000000d242d7221 */ /* 0x000fe40000000000 */
[----:B------:R-:W-:Y:S01]  /*1e50*/  @!P1 FMUL R38, R38, 0.5 ;  /* 0x3f00000026269820 */ /* 0x000fe20000400000 */
[----:B------:R-:W2:Y:S01]  /*1e60*/  MUFU.EX2 R30, R30 ;  /* 0x0000001e001e7308 */ /* 0x000ea20000000800 */
[----:B---3--:R-:W-:Y:S01]  /*1e70*/  @!P2 FMUL R12, R12, R12 ;  /* 0x0000000c0c0ca220 */ /* 0x008fe20000400000 */
[----:B------:R-:W-:-:S03]  /*1e80*/  FSETP.GEU.AND P2, PT, R35, -126, PT ;  /* 0xc2fc00002300780b */ /* 0x000fc60003f4e000 */
[----:B------:R-:W-:Y:S01]  /*1e90*/  FADD R48, R37, R12 ;  /* 0x0000000c25307221 */ /* 0x000fe20000000000 */
[----:B------:R-:W-:Y:S01]  /*1ea0*/  F2FP.F16.F32.PACK_AB R86, R12, R13 ;  /* 0x0000000d0c56723e */ /* 0x000fe200000000ff */
[----:B------:R-:W-:Y:S01]  /*1eb0*/  @!P3 FMUL R34, R34, 0.5 ;  /* 0x3f0000002222b820 */ /* 0x000fe20000400000 */
[----:B------:R-:W3:Y:S01]  /*1ec0*/  MUFU.EX2 R31, R31 ;  /* 0x0000001f001f7308 */ /* 0x000ee20000000800 */
[----:B-1----:R-:W-:Y:S01]  /*1ed0*/  @!P4 FMUL R27, R27, R27 ;  /* 0x0000001b1b1bc220 */ /* 0x002fe20000400000 */
[----:B------:R-:W-:-:S05]  /*1ee0*/  FSETP.GEU.AND P4, PT, R39, -126, PT ;  /* 0xc2fc00002700780b */ /* 0x000fca0003f8e000 */
[----:B------:R-:W-:Y:S01]  /*1ef0*/  @!P2 FMUL R35, R35, 0.5 ;  /* 0x3f0000002323a820 */ /* 0x000fe20000400000 */
[----:B------:R-:W1:Y:S01]  /*1f00*/  MUFU.EX2 R34, R34 ;  /* 0x0000002200227308 */ /* 0x000e620000000800 */
[----:B--2---:R-:W-:Y:S01]  /*1f10*/  @!P6 FMUL R30, R30, R30 ;  /* 0x0000001e1e1ee220 */ /* 0x004fe20000400000 */
[----:B------:R-:W-:-:S05]  /*1f20*/  FSETP.GEU.AND P6, PT, R42, -126, PT ;  /* 0xc2fc00002a00780b */ /* 0x000fca0003fce000 */
[----:B------:R-:W-:Y:S01]  /*1f30*/  @!P4 FMUL R39, R39, 0.5 ;  /* 0x3f0000002727c820 */ /* 0x000fe20000400000 */
[----:B------:R-:W2:Y:S01]  /*1f40*/  MUFU.EX2 R35, R35 ;  /* 0x0000002300237308 */ /* 0x000ea20000000800 */
[----:B---3--:R-:W-:Y:S01]  /*1f50*/  @!P5 FMUL R31, R31, R31 ;  /* 0x0000001f1f1fd220 */ /* 0x008fe20000400000 */
[----:B------:R-:W-:-:S05]  /*1f60*/  FSETP.GEU.AND P5, PT, R43, -126, PT ;  /* 0xc2fc00002b00780b */ /* 0x000fca0003fae000 */
        /* <DEDUP_REMOVED lines=9> */
[----:B------:R2:W4:Y:S01]  /*2000*/  MUFU.EX2 R15, R42 ;  /* 0x0000002a000f7308 */ /* 0x0005220000000800 */
[----:B---3--:R-:W-:Y:S01]  /*2010*/  @!P1 FMUL R38, R38, R38 ;  /* 0x0000002626269220 */ /* 0x008fe20000400000 */
[----:B------:R-:W-:-:S05]  /*2020*/  FSETP.GEU.AND P1, PT, R50, -126, PT ;  /* 0xc2fc00003200780b */ /* 0x000fca0003f2e000 */
[----:B------:R-:W-:Y:S01]  /*2030*/  @!P2 FMUL R47, R47, 0.5 ;  /* 0x3f0000002f2fa820 */ /* 0x000fe20000400000 */
[----:B------:R3:W5:Y:S01]  /*2040*/  MUFU.EX2 R14, R43 ;  /* 0x0000002b000e7308 */ /* 0x0007620000000800 */
[----:B-1----:R-:W-:Y:S01]  /*2050*/  @!P4 FMUL R39, R39, R39 ;  /* 0x000000272727c220 */ /* 0x002fe20000400000 */
[----:B------:R-:W-:Y:S01]  /*2060*/  FSETP.GEU.AND P4, PT, R51, -126, PT ;  /* 0xc2fc00003300780b */ /* 0x000fe20003f8e000 */
[----:B--2---:R-:W-:-:S04]  /*2070*/  FADD R42, R28, R9 ;  /* 0x000000091c2a7221 */ /* 0x004fc80000000000 */
[----:B------:R-:W-:Y:S01]  /*2080*/  @!P1 FMUL R50, R50, 0.5 ;  /* 0x3f00000032329820 */ /* 0x000fe20000400000 */
[----:B------:R1:W2:Y:S01]  /*2090*/  MUFU.EX2 R19, R46 ;  /* 0x0000002e00137308 */ /* 0x0002a20000000800 */
[----:B----4-:R-:W-:Y:S01]  /*20a0*/  @!P6 FMUL R15, R15, R15 ;  /* 0x0000000f0f0fe220 */ /* 0x010fe20000400000 */
[----:B------:R-:W-:Y:S01]  /*20b0*/  FSETP.GEU.AND P6, PT, R54, -126, PT ;  /* 0xc2fc00003600780b */ /* 0x000fe20003fce000 */
[----:B---3--:R-:W-:Y:S01]  /*20c0*/  FADD R43, R29, R10 ;  /* 0x0000000a1d2b7221 */ /* 0x008fe20000000000 */
[----:B------:R-:W-:-:S03]  /*20d0*/  FADD R42, R42, R45 ;  /* 0x0000002d2a2a7221 */ /* 0x000fc60000000000 */
[----:B------:R-:W-:Y:S01]  /*20e0*/  @!P4 FMUL R51, R51, 0.5 ;  /* 0x3f0000003333c820 */ /* 0x000fe20000400000 */
[----:B------:R-:W3:Y:S01]  /*20f0*/  MUFU.EX2 R20, R47 ;  /* 0x0000002f00147308 */ /* 0x000ee20000000800 */
[----:B-----5:R-:W-:Y:S01]  /*2100*/  @!P5 FMUL R14, R14, R14 ;  /* 0x0000000e0e0ed220 */ /* 0x020fe20000400000 */
[----:B------:R-:W-:Y:S01]  /*2110*/  FSETP.GEU.AND P5, PT, R0, -126, PT ;  /* 0xc2fc00000000780b */ /* 0x000fe20003fae000 */
[----:B-1----:R-:W-:Y:S01]  /*2120*/  FADD R46, R33, R6 ;  /* 0x00000006212e7221 */ /* 0x002fe20000000000 */
[----:B------:R-:W-:Y:S01]  /*2130*/  FADD R48, R43, R48 ;  /* 0x000000302b307221 */ /* 0x000fe20000000000 */
[----:B------:R-:W-:Y:S01]  /*2140*/  FADD R43, R27, R14 ;  /* 0x0000000e1b2b7221 */ /* 0x000fe20000000000 */
[----:B------:R-:W-:Y:S01]  /*2150*/  FADD R3, R3, R42 ;  /* 0x0000002a03037221 */ /* 0x000fe20000000000 */
[----:B------:R-:W-:Y:S01]  /*2160*/  @!P6 FMUL R54, R54, 0.5 ;  /* 0x3f0000003636e820 */ /* 0x000fe20000400000 */
[----:B------:R-:W1:Y:S01]  /*2170*/  MUFU.EX2 R21, R50 ;  /* 0x0000003200157308 */ /* 0x000e620000000800 */
[----:B------:R-:W-:Y:S01]  /*2180*/  FADD R41, R41, R46 ;  /* 0x0000002e29297221 */ /* 0x000fe20000000000 */
[----:B--2---:R-:W-:Y:S01]  /*2190*/  @!P3 FMUL R19, R19, R19 ;  /* 0x000000131313b220 */ /* 0x004fe20000400000 */
[----:B------:R-:W-:-:S02]  /*21a0*/  F2FP.F16.F32.PACK_AB R53, R14, R15 ;  /* 0x0000000f0e35723e */ /* 0x000fc400000000ff */
[----:B------:R-:W-:Y:S01]  /*21b0*/  FADD R48, R41, R48 ;  /* 0x0000003029307221 */ /* 0x000fe20000000000 */
[----:B------:R-:W-:Y:S02]  /*21c0*/  IMAD.U32 R41, RZ, RZ, UR17 ;  /* 0x00000011ff297e24 */ /* 0x000fe4000f8e00ff */
[----:B------:R-:W-:Y:S01]  /*21d0*/  @!P5 FMUL R0, R0, 0.5 ;  /* 0x3f0000000000d820 */ /* 0x000fe20000400000 */
[----:B------:R2:W4:Y:S01]  /*21e0*/  MUFU.EX2 R22, R51 ;  /* 0x0000003300167308 */ /* 0x0005220000000800 */
[----:B---3--:R-:W-:Y:S01]  /*21f0*/  @!P2 FMUL R20, R20, R20 ;  /* 0x000000141414a220 */ /* 0x008fe20000400000 */
[----:B------:R-:W-:Y:S01]  /*2200*/  UIADD3 UR17, UR56, 0x1, URZ ;  /* 0x0000000138117890 */ /* 0x000fe2000fffe03f */
[----:B------:R-:W-:Y:S01]  /*2210*/  FADD R44, R30, R19 ;  /* 0x000000131e2c7221 */ /* 0x000fe20000000000 */
[----:B------:R3:W-:Y:S01]  /*2220*/  SYNCS.ARRIVE.TRANS64.A1T0 RZ, [R41+UR19], RZ ;  /* 0x000000ff29ff79a7 */ /* 0x0007e20008100013 */
[----:B------:R-:W-:Y:S01]  /*2230*/  FADD R45, R31, R20 ;  /* 0x000000141f2d7221 */ /* 0x000fe20000000000 */
[----:B------:R-:W-:Y:S01]  /*2240*/  UISETP.NE.AND UP0, UPT, UR17, 0x5, UPT ;  /* 0x000000051100788c */ /* 0x000fe2000bf05270 */
[----:B------:R-:W-:Y:S01]  /*2250*/  F2FP.F16.F32.PACK_AB R55, R20, R19 ;  /* 0x000000131437723e */ /* 0x000fe200000000ff */
[----:B------:R5:W3:Y:S01]  /*2260*/  MUFU.EX2 R23, R54 ;  /* 0x0000003600177308 */ /* 0x000ae20000000800 */
[----:B-1----:R-:W-:Y:S01]  /*2270*/  @!P1 FMUL R21, R21, R21 ;  /* 0x0000001515159220 */ /* 0x002fe20000400000 */
[----:B------:R-:W-:Y:S01]  /*2280*/  USEL UR6, URZ, 0x1, UP0 ;  /* 0x000000013f067887 */ /* 0x000fe20008000000 */
[----:B--2---:R-:W-:Y:S01]  /*2290*/  F2FP.F16.F32.PACK_AB R51, R39, R38 ;  /* 0x000000262733723e */ /* 0x004fe200000000ff */
[----:B------:R-:W-:Y:S01]  /*22a0*/  USEL UR17, UR17, URZ, UP0 ;  /* 0x0000003f11117287 */ /* 0x000fe20008000000 */
[----:B------:R-:W-:-:S03]  /*22b0*/  FADD R47, R34, R21 ;  /* 0x00000015222f7221 */ /* 0x000fc60000000000 */
[----:B------:R1:W2:Y:S01]  /*22c0*/  MUFU.EX2 R40, R0 ;  /* 0x0000000000287308 */ /* 0x0002a20000000800 */
[----:B----4-:R-:W-:Y:S01]  /*22d0*/  @!P4 FMUL R22, R22, R22 ;  /* 0x000000161616c220 */ /* 0x010fe20000400000 */
[----:B------:R-:W-:Y:S02]  /*22e0*/  LOP3.LUT R18, R18, UR6, RZ, 0x3c, !PT ;  /* 0x0000000612127c12 */ /* 0x000fe4000f8e3cff */
[----:B-----5:R-:W-:Y:S01]  /*22f0*/  F2FP.F16.F32.PACK_AB R54, R10, R9 ;  /* 0x000000090a36723e */ /* 0x020fe200000000ff */
[----:B------:R-:W-:Y:S01]  /*2300*/  FADD R46, R35, R22 ;  /* 0x00000016232e7221 */ /* 0x000fe20000000000 */
[----:B------:R-:W-:Y:S01]  /*2310*/  F2FP.F16.F32.PACK_AB R85, R22, R21 ;  /* 0x000000151655723e */ /* 0x000fe200000000ff */
[----:B---3--:R-:W-:Y:S01]  /*2320*/  @!P6 FMUL R23, R23, R23 ;  /* 0x000000171717e220 */ /* 0x008fe20000400000 */
[----:B-1----:R-:W-:Y:S01]  /*2330*/  FADD R0, R26, R15 ;  /* 0x0000000f1a007221 */ /* 0x002fe20000000000 */
[----:B------:R-:W-:Y:S01]  /*2340*/  FADD R43, R43, R46 ;  /* 0x0000002e2b2b7221 */ /* 0x000fe20000000000 */
[----:B------:R-:W-:Y:S01]  /*2350*/  F2FP.F16.F32.PACK_AB R46, R29, R28 ;  /* 0x0000001c1d2e723e */ /* 0x000fe200000000ff */
[----:B------:R-:W-:Y:S01]  /*2360*/  FADD R49, R38, R23 ;  /* 0x0000001726317221 */ /* 0x000fe20000000000 */
[----:B------:R-:W-:Y:S01]  /*2370*/  FADD R0, R0, R47 ;  /* 0x0000002f00007221 */ /* 0x000fe20000000000 */
[----:B------:R-:W-:Y:S01]  /*2380*/  F2FP.F16.F32.PACK_AB R47, R31, R30 ;  /* 0x0000001e1f2f723e */ /* 0x000fe200000000ff */
[----:B--2---:R-:W-:Y:S01]  /*2390*/  @!P5 FMUL R40, R40, R40 ;  /* 0x000000282828d220 */ /* 0x004fe20000400000 */
[----:B------:R-:W-:Y:S01]  /*23a0*/  FADD R49, R44, R49 ;  /* 0x000000312c317221 */ /* 0x000fe20000000000 */
[----:B------:R-:W-:-:S02]  /*23b0*/  F2FP.F16.F32.PACK_AB R44, R25, R24 ;  /* 0x00000018192c723e */ /* 0x000fc400000000ff */
[----:B------:R-:W-:Y:S01]  /*23c0*/  FADD R50, R39, R40 ;  /* 0x0000002827327221 */ /* 0x000fe20000000000 */
[----:B------:R-:W-:Y:S01]  /*23d0*/  FADD R49, R0, R49 ;  /* 0x0000003100317221 */ /* 0x000fe20000000000 */
[----:B------:R-:W-:Y:S01]  /*23e0*/  FADD R0, R3, R48 ;  /* 0x0000003003007221 */ /* 0x000fe20000000000 */
[----:B------:R-:W-:Y:S01]  /*23f0*/  F2FP.F16.F32.PACK_AB R48, R33, R32 ;  /* 0x000000202130723e */ /* 0x000fe200000000ff */
[----:B------:R-:W-:Y:S01]  /*2400*/  FADD R50, R45, R50 ;  /* 0x000000322d327221 */ /* 0x000fe20000000000 */
[----:B------:R-:W-:-:S03]  /*2410*/  F2FP.F16.F32.PACK_AB R45, R27, R26 ;  /* 0x0000001a1b2d723e */ /* 0x000fc600000000ff */
[----:B------:R-:W-:-:S04]  /*2420*/  FADD R50, R43, R50 ;  /* 0x000000322b327221 */ /* 0x000fc80000000000 */
[----:B------:R-:W-:Y:S01]  /*2430*/  FADD R3, R49, R50 ;  /* 0x0000003231037221 */ /* 0x000fe20000000000 */
[----:B------:R-:W-:Y:S02]  /*2440*/  F2FP.F16.F32.PACK_AB R50, R37, R36 ;  /* 0x000000242532723e */ /* 0x000fe400000000ff */
[----:B------:R-:W-:Y:S01]  /*2450*/  F2FP.F16.F32.PACK_AB R49, R35, R34 ;  /* 0x000000222331723e */ /* 0x000fe200000000ff */
[----:B------:R-:W-:Y:S06]  /*2460*/  @!P0 BRA `(.L_x_21) ;  /* 0x0000000000048947 */ /* 0x000fec0003800000 */
[----:B------:R-:W-:Y:S01]  /*2470*/  BPT.TRAP 0x1 ;  /* 0x000000040000795c */ /* 0x000fe20000300000 */
.L_x_21:
[----:B------:R-:W-:Y:S01]  /*2480*/  ULEA UR6, UR17, UR45, 0x3 ;  /* 0x0000002d11067291 */ /* 0x000fe2000f8e183f */
[----:B------:R-:W-:-:S08]  /*2490*/  SHF.L.U32 R6, R18, 0x1f, RZ ;  /* 0x0000001f12067819 */ /* 0x000fd000000006ff */
[----:B------:R-:W1:Y:S02]  /*24a0*/  SYNCS.PHASECHK.TRANS64.TRYWAIT P1, [UR6+0xca00], R6 ;  /* 0x00ca0006ff0075a7 */ /* 0x000e640008020146 */
[----:B-1----:R-:W-:Y:S05]  /*24b0*/  @!P1 BRA `(.L_x_22) ;  /* 0x0000005000d89947 */ /* 0x002fea0003800000 */
.L_x_114:
[----:B------:R-:W-:Y:S01]  /*24c0*/  UIMAD UR10, UR17, 0x180, UR46 ;  /* 0x00000180110a78a4 */ /* 0x000fe2000f8e022e */
[----:B------:R-:W-:Y:S01]  /*24d0*/  WARPGROUP.ARRIVE ;  /* 0x00000000000079c5 */ /* 0x000fe20000000000 */
[----:B------:R-:W-:Y:S01]  /*24e0*/  UMOV UR7, 0xc0000010 ;  /* 0xc000001000077882 */ /* 0x000fe20000000000 */
[----:B------:R-:W-:Y:S01]  /*24f0*/  F2FP.F16.F32.PACK_AB R87, R40, R23 ;  /* 0x000000172857723e */ /* 0x000fe200000000ff */
[----:B------:R-:W-:Y:S02]  /*2500*/  UIADD3 UR11, UR10, 0x80, URZ ;  /* 0x000000800a0b7890 */ /* 0x000fe4000fffe03f */
[----:B------:R-:W-:Y:S02]  /*2510*/  UIADD3 UR14, UR10, 0x100, URZ ;  /* 0x000001000a0e7890 */ /* 0x000fe4000fffe03f */
[----:B------:R-:W-:Y:S02]  /*2520*/  UMOV UR6, UR10 ;  /* 0x0000000a00067c82 */ /* 0x000fe40008000000 */
[----:B------:R-:W-:Y:S01]  /*2530*/  HGMMA.64x16x16.F32 R72, R44, gdesc[UR4].tnspB, RZ, !UPT, gsb0 ;  /* 0x402000042c487df0 */ /* 0x000fe2000c0008ff */
[----:B------:R-:W-:Y:S01]  /*2540*/  UMOV UR6, UR11 ;  /* 0x0000000b00067c82 */ /* 0x000fe20008000000 */
[----:B------:R-:W-:Y:S01]  /*2550*/  UMOV UR7, 0xc0000010 ;  /* 0xc000001000077882 */ /* 0x000fe20000000000 */
[----:B------:R-:W-:Y:S01]  /*2560*/  UIADD3 UR11, UR10, 0xa0, URZ ;  /* 0x000000a00a0b7890 */ /* 0x000fe2000fffe03f */
[----:B------:R-:W-:-:S02]  /*2570*/  WARPGROUP.DEPBAR.LE gsb0, 0x0 ;  /* 0x00008000000079c5 */ /* 0x000fc40000010000 */
[----:B------:R-:W-:-:S06]  /*2580*/  WARPGROUP.ARRIVE ;  /* 0x00000000000079c5 */ /* 0x000fcc0000000000 */
[----:B------:R-:W-:Y:S01]  /*2590*/  HGMMA.64x16x16.F32 R64, R44, gdesc[UR4].tnspB, RZ, !UPT, gsb0 ;  /* 0x402000042c407df0 */ /* 0x000fe2000c0008ff */
[----:B------:R-:W-:Y:S01]  /*25a0*/  UMOV UR6, UR14 ;  /* 0x0000000e00067c82 */ /* 0x000fe20008000000 */
[----:B------:R-:W-:Y:S01]  /*25b0*/  UMOV UR7, 0xc0000010 ;  /* 0xc000001000077882 */ /* 0x000fe20000000000 */
[----:B------:R-:W-:Y:S01]  /*25c0*/  UIADD3 UR14, UR10, 0x120, URZ ;  /* 0x000001200a0e7890 */ /* 0x000fe2000fffe03f */
[----:B------:R-:W-:Y:S02]  /*25d0*/  WARPGROUP.DEPBAR.LE gsb0, 0x0 ;  /* 0x00008000000079c5 */ /* 0x000fe40000010000 */
[----:B------:R-:W-:-:S06]  /*25e0*/  WARPGROUP.ARRIVE ;  /* 0x00000000000079c5 */ /* 0x000fcc0000000000 */
[----:B------:R-:W-:Y:S01]  /*25f0*/  HGMMA.64x16x16.F32 R56, R44, gdesc[UR4].tnspB, RZ, !UPT, gsb0 ;  /* 0x402000042c387df0 */ /* 0x000fe2000c0008ff */
[----:B------:R-:W-:Y:S01]  /*2600*/  UIADD3 UR6, UR10, 0x20, URZ ;  /* 0x000000200a067890 */ /* 0x000fe2000fffe03f */
[----:B------:R-:W-:Y:S01]  /*2610*/  UMOV UR7, 0xc0000010 ;  /* 0xc000001000077882 */ /* 0x000fe20000000000 */
[----:B------:R-:W-:Y:S02]  /*2620*/  WARPGROUP.DEPBAR.LE gsb0, 0x0 ;  /* 0x00008000000079c5 */ /* 0x000fe40000010000 */
[----:B------:R-:W-:-:S06]  /*2630*/  WARPGROUP.ARRIVE ;  /* 0x00000000000079c5 */ /* 0x000fcc0000000000 */
[----:B------:R-:W-:Y:S01]  /*2640*/  HGMMA.64x16x16.F32 R72, R48, gdesc[UR4].tnspB, R72, gsb0 ;  /* 0x4020000430487df0 */ /* 0x000fe20008000848 */
[----:B------:R-:W-:Y:S01]  /*2650*/  UMOV UR6, UR11 ;  /* 0x0000000b00067c82 */ /* 0x000fe20008000000 */
[----:B------:R-:W-:Y:S01]  /*2660*/  UMOV UR7, 0xc0000010 ;  /* 0xc000001000077882 */ /* 0x000fe20000000000 */
[----:B------:R-:W-:Y:S01]  /*2670*/  UIADD3 UR11, UR10, 0xc0, URZ ;  /* 0x000000c00a0b7890 */ /* 0x000fe2000fffe03f */
        /* <DEDUP_REMOVED lines=22> */
[----:B------:R-:W-:Y:S02]  /*27e0*/  WARPGROUP.DEPBAR.LE gsb0, 0x0 ;  /* 0x00008000000079c5 */ /* 0x000fe40000010000 */
[----:B------:R-:W-:-:S06]  /*27f0*/  WARPGROUP.ARRIVE ;  /* 0x00000000000079c5 */ /* 0x000fcc0000000000 */
[----:B------:R-:W-:Y:S01]  /*2800*/  HGMMA.64x16x16.F32 R56, R52, gdesc[UR4].tnspB, R56, gsb0 ;  /* 0x4020000434387df0 */ /* 0x000fe20008000838 */
[----:B------:R-:W-:Y:S01]  /*2810*/  UIADD3 UR6, UR10, 0x60, URZ ;  /* 0x000000600a067890 */ /* 0x000fe2000fffe03f */
        /* <DEDUP_REMOVED lines=10> */
[----:B------:R-:W-:Y:S01]  /*28c0*/  UMOV UR6, UR10 ;  /* 0x0000000a00067c82 */ /* 0x000fe20008000000 */
[----:B------:R-:W-:Y:S01]  /*28d0*/  UMOV UR7, 0xc0000010 ;  /* 0xc000001000077882 */ /* 0x000fe20000000000 */
[----:B------:R-:W-:Y:S02]  /*28e0*/  WARPGROUP.DEPBAR.LE gsb0, 0x0 ;  /* 0x00008000000079c5 */ /* 0x000fe40000010000 */
[----:B------:R-:W-:-:S06]  /*28f0*/  WARPGROUP.ARRIVE ;  /* 0x00000000000079c5 */ /* 0x000fcc0000000000 */
[----:B------:R-:W-:Y:S03]  /*2900*/  HGMMA.64x16x16.F32 R56, R84, gdesc[UR4].tnspB, R56, gsb0 ;  /* 0x4020000454387df0 */ /* 0x000fe60008000838 */
[----:B------:R-:W-:Y:S02]  /*2910*/  WARPGROUP.DEPBAR.LE gsb0, 0x0 ;  /* 0x00008000000079c5 */ /* 0x000fe40000010000 */
[----:B------:R-:W-:Y:S05]  /*2920*/  @!P0 BRA `(.L_x_23) ;  /* 0x0000000000048947 */ /* 0x000fea0003800000 */
[----:B------:R-:W-:Y:S01]  /*2930*/  BPT.TRAP 0x1 ;  /* 0x000000040000795c */ /* 0x000fe20000300000 */
.L_x_23:
[----:B------:R-:W-:Y:S02]  /*2940*/  UISETP.GT.U32.AND UP0, UPT, UR38, 0x1, UPT ;  /* 0x000000012600788c */ /* 0x000fe4000bf04070 */
[----:B------:R-:W-:-:S04]  /*2950*/  UIADD3 UR18, UR18, 0xca28, URZ ;  /* 0x0000ca2812127890 */ /* 0x000fc8000fffe03f */
[----:B------:R-:W-:Y:S01]  /*2960*/  PLOP3.LUT P1, PT, PT, PT, UP0, 0x80, 0x0 ;  /* 0x000000000000781c */ /* 0x000fe20003f2f008 */
[----:B------:R-:W-:-:S09]  /*2970*/  UPRMT UR18, URZ, 0x654, UR18 ;  /* 0x000006543f127896 */ /* 0x000fd20008000012 */
[----:B------:R-:W-:Y:S03]  /*2980*/  SYNCS.ARRIVE.TRANS64.RED.A1T0 RZ, [UR18], RZ ;  /* 0x000000ffffff79a7 */ /* 0x000fe60008100412 */
[----:B------:R-:W-:Y:S05]  /*2990*/  @P1 BRA `(.L_x_24) ;  /* 0x0000000000041947 */ /* 0x000fea0003800000 */
[----:B------:R-:W-:Y:S01]  /*29a0*/  BPT.TRAP 0x1 ;  /* 0x000000040000795c */ /* 0x000fe20000300000 */
.L_x_24:
[----:B-1----:R-:W1:Y:S01]  /*29b0*/  LDC R6, c[0x0][0x28c] ;  /* 0x0000a300ff067b82 */ /* 0x002e620000000800 */
[----:B------:R-:W-:-:S04]  /*29c0*/  UIADD3 UR56, UR17, 0x1, URZ ;  /* 0x0000000111387890 */ /* 0x000fc8000fffe03f */
[----:B------:R-:W-:-:S04]  /*29d0*/  UISETP.NE.AND UP0, UPT, UR56, 0x5, UPT ;  /* 0x000000053800788c */ /* 0x000fc8000bf05270 */
[----:B------:R-:W-:Y:S02]  /*29e0*/  USEL UR6, URZ, 0x1, UP0 ;  /* 0x000000013f067887 */ /* 0x000fe40008000000 */
[----:B------:R-:W-:-:S04]  /*29f0*/  USEL UR56, UR56, URZ, UP0 ;  /* 0x0000003f38387287 */ /* 0x000fc80008000000 */
[----:B------:R-:W-:Y:S02]  /*2a00*/  LOP3.LUT R18, R18, UR6, RZ, 0x3c, !PT ;  /* 0x0000000612127c12 */ /* 0x000fe4000f8e3cff */
[----:B-1----:R-:W-:-:S13]  /*2a10*/  ISETP.GE.AND P2, PT, R6, 0x41, PT ;  /* 0x000000410600780c */ /* 0x002fda0003f46270 */
[----:B------:R-:W-:Y:S05]  /*2a20*/  @!P2 BRA `(.L_x_25) ;  /* 0x0000001800c8a947 */ /* 0x000fea0003800000 */
[----:B------:R-:W-:Y:S01]  /*2a30*/  IADD3 R6, R6, 0x3f, RZ ;  /* 0x0000003f06067810 */ /* 0x000fe20007ffe0ff */
[----:B------:R-:W-:Y:S01]  /*2a40*/  IMAD.MOV.U32 R9, RZ, RZ, R4 ;  /* 0x000000ffff097224 */ /* 0x000fe200078e0004 */
[----:B------:R-:W-:Y:S01]  /*2a50*/  ULDC UR18, c[0x0][0x604] ;  /* 0x0001810000127ab9 */ /* 0x000fe20000000800 */
[----:B------:R-:W-:Y:S01]  /*2a60*/  IMAD.MOV.U32 R11, RZ, RZ, R5 ;  /* 0x000000ffff0b7224 */ /* 0x000fe200078e0005 */
[----:B------:R-:W-:-:S04]  /*2a70*/  SHF.R.S32.HI R7, RZ, 0x1f, R6 ;  /* 0x0000001fff077819 */ /* 0x000fc80000011406 */
[----:B------:R-:W-:-:S04]  /*2a80*/  LEA.HI R7, R7, R6, RZ, 0x6 ;  /* 0x0000000607077211 */ /* 0x000fc800078f30ff */
[----:B------:R-:W-:-:S07]  /*2a90*/  SHF.R.S32.HI R7, RZ, 0x6, R7 ;  /* 0x00000006ff077819 */ /* 0x000fce0000011407 */
.L_x_36:
[----:B------:R-:W-:Y:S05]  /*2aa0*/  @!P0 BRA `(.L_x_26) ;  /* 0x0000000000048947 */ /* 0x000fea0003800000 */
[----:B------:R-:W-:Y:S01]  /*2ab0*/  BPT.TRAP 0x1 ;  /* 0x000000040000795c */ /* 0x000fe20000300000 */
.L_x_26:
[----:B------:R-:W-:Y:S01]  /*2ac0*/  ULEA UR6, UR56, UR45, 0x3 ;  /* 0x0000002d38067291 */ /* 0x000fe2000f8e183f */
[----:B------:R-:W-:-:S08]  /*2ad0*/  SHF.L.U32 R4, R18, 0x1f, RZ ;  /* 0x0000001f12047819 */ /* 0x000fd000000006ff */
[----:B------:R-:W1:Y:S02]  /*2ae0*/  SYNCS.PHASECHK.TRANS64.TRYWAIT P2, [UR6+0xca00], R4 ;  /* 0x00ca0004ff0075a7 */ /* 0x000e640008040146 */
[----:B-1----:R-:W-:Y:S05]  /*2af0*/  @!P2 BRA `(.L_x_27) ;  /* 0x0000004c0060a947 */ /* 0x002fea0003800000 */
.L_x_115:
[----:B------:R-:W-:Y:S01]  /*2b00*/  UIMAD UR14, UR56, 0x180, UR48 ;  /* 0x00000180380e78a4 */ /* 0x000fe2000f8e0230 */
[----:B------:R-:W-:Y:S01]  /*2b10*/  WARPGROUP.ARRIVE ;  /* 0x00000000000079c5 */ /* 0x000fe20000000000 */
[----:B------:R-:W-:Y:S01]  /*2b20*/  UMOV UR15, 0xc0000010 ;  /* 0xc0000010000f7882 */ /* 0x000fe20000000000 */
[----:B------:R-:W-:Y:S01]  /*2b30*/  UMOV UR7, 0xc0000010 ;  /* 0xc000001000077882 */ /* 0x000fe20000000000 */
[----:B------:R-:W-:Y:S02]  /*2b40*/  UIADD3 UR6, UR14, 0x80, URZ ;  /* 0x000000800e067890 */ /* 0x000fe4000fffe03f */
[----:B------:R-:W-:Y:S01]  /*2b50*/  UIADD3 UR10, UR14, 0x100, URZ ;  /* 0x000001000e0a7890 */ /* 0x000fe2000fffe03f */
[----:B------:R-:W-:Y:S02]  /*2b60*/  UMOV UR11, 0xc0000010 ;  /* 0xc0000010000b7882 */ /* 0x000fe40000000000 */
[----:B------:R-:W-:Y:S03]  /*2b70*/  HGMMA.64x64x16.F32 R24, gdesc[UR12], RZ, !UPT, gsb0 ;  /* 0x00e000000c1879f0 */ /* 0x000fe6000c0008ff */
[----:B------:R-:W-:-:S02]  /*2b80*/  WARPGROUP.DEPBAR.LE gsb0, 0x0 ;  /* 0x00008000000079c5 */ /* 0x000fc40000010000 */
[----:B------:R-:W-:-:S06]  /*2b90*/  WARPGROUP.ARRIVE ;  /* 0x00000000000079c5 */ /* 0x000fcc0000000000 */
[----:B------:R-:W-:Y:S03]  /*2ba0*/  HGMMA.64x64x16.F32 R24, gdesc[UR4], R24, gsb0 ;  /* 0x00e00000041879f0 */ /* 0x000fe60008000818 */
[----:B------:R-:W-:Y:S02]  /*2bb0*/  WARPGROUP.DEPBAR.LE gsb0, 0x0 ;  /* 0x00008000000079c5 */ /* 0x000fe40000010000 */
[----:B------:R-:W-:-:S06]  /*2bc0*/  WARPGROUP.ARRIVE ;  /* 0x00000000000079c5 */ /* 0x000fcc0000000000 */
[----:B------:R-:W-:Y:S01]  /*2bd0*/  HGMMA.64x64x16.F32 R24, gdesc[UR8], R24, gsb0 ;  /* 0x00e00000081879f0 */ /* 0x000fe20008000818 */
[----:B------:R-:W-:-:S04]  /*2be0*/  UIADD3 UR10, UR56, 0x1, URZ ;  /* 0x00000001380a7890 */ /* 0x000fc8000fffe03f */
[----:B------:R-:W-:-:S04]  /*2bf0*/  UISETP.NE.AND UP0, UPT, UR10, 0x5, UPT ;  /* 0x000000050a00788c */ /* 0x000fc8000bf05270 */
[----:B------:R-:W-:Y:S02]  /*2c00*/  USEL UR6, URZ, 0x1, UP0 ;  /* 0x000000013f067887 */ /* 0x000fe40008000000 */
[----:B------:R-:W-:-:S04]  /*2c10*/  USEL UR10, UR10, URZ, UP0 ;  /* 0x0000003f0a0a7287 */ /* 0x000fc80008000000 */
[----:B------:R-:W-:Y:S01]  /*2c20*/  LOP3.LUT R81, R18, UR6, RZ, 0x3c, !PT ;  /* 0x0000000612517c12 */ /* 0x000fe2000f8e3cff */
[----:B------:R-:W-:Y:S02]  /*2c30*/  WARPGROUP.DEPBAR.LE gsb0, 0x0 ;  /* 0x00008000000079c5 */ /* 0x000fe40000010000 */
[----:B------:R-:W-:Y:S05]  /*2c40*/  @!P0 BRA `(.L_x_28) ;  /* 0x0000000000048947 */ /* 0x000fea0003800000 */
[----:B------:R-:W-:Y:S01]  /*2c50*/  BPT.TRAP 0x1 ;  /* 0x000000040000795c */ /* 0x000fe20000300000 */
.L_x_28:
[----:B-1----:R-:W-:Y:S01]  /*2c60*/  FMNMX R4, R24, R9, !PT ;  /* 0x0000000918047209 */ /* 0x002fe20007800000 */
[----:B------:R-:W-:-:S03]  /*2c70*/  ULEA UR6, UR10, UR45, 0x3 ;  /* 0x0000002d0a067291 */ /* 0x000fc6000f8e183f */
        /* <DEDUP_REMOVED lines=30> */
[----:B------:R-:W-:Y:S01]  /*2e60*/  FMNMX R10, R42, R5, !PT ;  /* 0x000000052a0a7209 */ /* 0x000fe20007800000 */
[----:B------:R-:W-:Y:S02]  /*2e70*/  FADD R8, -R8, R9 ;  /* 0x0000000908087221 */ /* 0x000fe40000000100 */
        /* <DEDUP_REMOVED lines=18> */
[----:B------:R-:W-:Y:S01]  /*2fa0*/  @!P5 FMUL R24, R24, 0.5 ;  /* 0x3f0000001818d820 */ /* 0x000fe20000400000 */
[----:B------:R-:W-:Y:S01]  /*2fb0*/  FSETP.GEU.AND P4, PT, R29, -126, PT ;  /* 0xc2fc00001d00780b */ /* 0x000fe20003f8e000 */
[----:B------:R-:W-:Y:S01]  /*2fc0*/  @!P3 FMUL R25, R25, 0.5 ;  /* 0x3f0000001919b820 */ /* 0x000fe20000400000 */
[----:B------:R-:W-:Y:S01]  /*2fd0*/  FMNMX R5, R51, R10, !PT ;  /* 0x0000000a33057209 */ /* 0x000fe20007800000 */
[--C-:B------:R-:W-:Y:S01]  /*2fe0*/  FFMA R44, R44, UR18, -R6.reuse ;  /* 0x000000122c2c7c23 */ /* 0x100fe20008000806 */
[--C-:B------:R-:W-:Y:S01]  /*2ff0*/  FFMA R45, R45, UR18, -R6.reuse ;  /* 0x000000122d2d7c23 */ /* 0x100fe20008000806 */
[----:B------:R-:W1:Y:S01]  /*3000*/  MUFU.EX2 R24, R24 ;  /* 0x0000001800187308 */ /* 0x000e620000000800 */
[----:B------:R-:W-:Y:S01]  /*3010*/  FMNMX R10, R54, R5, !PT ;  /* 0x00000005360a7209 */ /* 0x000fe20007800000 */
[----:B------:R-:W-:Y:S01]  /*3020*/  @!P2 FMUL R28, R28, 0.5 ;  /* 0x3f0000001c1ca820 */ /* 0x000fe20000400000 */
[--C-:B------:R-:W-:Y:S01]  /*3030*/  FFMA R48, R48, UR18, -R6.reuse ;  /* 0x0000001230307c23 */ /* 0x100fe20008000806 */
[----:B------:R-:W-:Y:S01]  /*3040*/  @!P6 FMUL R32, R32, 0.5 ;  /* 0x3f0000002020e820 */ /* 0x000fe20000400000 */
[----:B------:R-:W-:Y:S01]  /*3050*/  FMNMX R10, R55, R10, !PT ;  /* 0x0000000a370a7209 */ /* 0x000fe20007800000 */
[--C-:B------:R-:W-:Y:S01]  /*3060*/  FFMA R49, R49, UR18, -R6.reuse ;  /* 0x0000001231317c23 */ /* 0x100fe20008000806 */
[--C-:B------:R-:W-:Y:S01]  /*3070*/  FFMA R53, R53, UR18, -R6.reuse ;  /* 0x0000001235357c23 */ /* 0x100fe20008000806 */
[----:B------:R-:W2:Y:S01]  /*3080*/  MUFU.EX2 R25, R25 ;  /* 0x0000001900197308 */ /* 0x000ea20000000800 */
[----:B------:R-:W-:Y:S01]  /*3090*/  @!P4 FMUL R29, R29, 0.5 ;  /* 0x3f0000001d1dc820 */ /* 0x000fe20000400000 */
[----:B------:R-:W3:Y:S01]  /*30a0*/  SHFL.BFLY PT, R5, R10, 0x1, 0x1f ;  /* 0x0c201f000a057f89 */ /* 0x000ee200000e0000 */
[----:B------:R-:W-:Y:S01]  /*30b0*/  FFMA R52, R52, UR18, -R6 ;  /* 0x0000001234347c23 */ /* 0x000fe20008000806 */
[----:B------:R-:W-:-:S04]  /*30c0*/  FMUL R8, R8, UR18 ;  /* 0x0000001208087c20 */ /* 0x000fc80008400000 */
[----:B------:R-:W4:Y:S01]  /*30d0*/  MUFU.EX2 R28, R28 ;  /* 0x0000001c001c7308 */ /* 0x000f220000000800 */
[----:B-1----:R-:W-:Y:S01]  /*30e0*/  @!P5 FMUL R24, R24, R24 ;  /* 0x000000181818d220 */ /* 0x002fe20000400000 */
[----:B------:R-:W-:-:S06]  /*30f0*/  FSETP.GEU.AND P5, PT, R33, -126, PT ;  /* 0xc2fc00002100780b */ /* 0x000fcc0003fae000 */
[----:B------:R-:W1:Y:S01]  /*3100*/  MUFU.EX2 R32, R32 ;  /* 0x0000002000207308 */ /* 0x000e620000000800 */
[----:B--2---:R-:W-:Y:S01]  /*3110*/  @!P3 FMUL R25, R25, R25 ;  /* 0x000000191919b220 */ /* 0x004fe20000400000 */
[----:B------:R-:W-:-:S05]  /*3120*/  FSETP.GEU.AND P3, PT, R36, -126, PT ;  /* 0xc2fc00002400780b */ /* 0x000fca0003f6e000 */
[----:B------:R-:W-:Y:S01]  /*3130*/  @!P5 FMUL R33, R33, 0.5 ;  /* 0x3f0000002121d820 */ /* 0x000fe20000400000 */
[----:B------:R-:W2:Y:S01]  /*3140*/  MUFU.EX2 R29, R29 ;  /* 0x0000001d001d7308 */ /* 0x000ea20000000800 */
[----:B----4-:R-:W-:Y:S01]  /*3150*/  @!P2 FMUL R28, R28, R28 ;  /* 0x0000001c1c1ca220 */ /* 0x010fe20000400000 */
[----:B------:R-:W-:Y:S02]  /*3160*/  FSETP.GEU.AND P2, PT, R37, -126, PT ;  /* 0xc2fc00002500780b */ /* 0x000fe40003f4e000 */
[----:B---3--:R-:W-:-:S03]  /*3170*/  FMNMX R5, R10, R5, !PT ;  /* 0x000000050a057209 */ /* 0x008fc60007800000 */
[----:B------:R-:W-:Y:S01]  /*3180*/  @!P3 FMUL R36, R36, 0.5 ;  /* 0x3f0000002424b820 */ /* 0x000fe20000400000 */
[----:B------:R-:W3:Y:S01]  /*3190*/  MUFU.EX2 R33, R33 ;  /* 0x0000002100217308 */ /* 0x000ee20000000800 */
[----:B-1----:R-:W-:Y:S01]  /*31a0*/  @!P6 FMUL R32, R32, R32 ;  /* 0x000000202020e220 */ /* 0x002fe20000400000 */
[----:B------:R-:W-:Y:S01]  /*31b0*/  FSETP.GEU.AND P6, PT, R41, -126, PT ;  /* 0xc2fc00002900780b */ /* 0x000fe20003fce000 */
[----:B------:R-:W1:Y:S04]  /*31c0*/  SHFL.BFLY PT, R12, R5, 0x2, 0x1f ;  /* 0x0c401f00050c7f89 */ /* 0x000e6800000e0000 */
[----:B------:R-:W-:Y:S01]  /*31d0*/  @!P2 FMUL R37, R37, 0.5 ;  /* 0x3f0000002525a820 */ /* 0x000fe20000400000 */
[----:B------:R-:W4:Y:S01]  /*31e0*/  MUFU.EX2 R36, R36 ;  /* 0x0000002400247308 */ /* 0x000f220000000800 */
        /* <DEDUP_REMOVED lines=8> */
[----:B----4-:R-:W-:Y:S01]  /*3270*/  @!P3 FMUL R36, R36, R36 ;  /* 0x000000242424b220 */ /* 0x010fe20000400000 */
[----:B------:R-:W-:Y:S02]  /*3280*/  FSETP.GEU.AND P3, PT, R45, -126, PT ;  /* 0xc2fc00002d00780b */ /* 0x000fe40003f6e000 */
[----:B-1----:R-:W-:-:S03]  /*3290*/  FMNMX R5, R5, R12, !PT ;  /* 0x0000000c05057209 */ /* 0x002fc60007800000 */
[----:B------:R-:W-:Y:S01]  /*32a0*/  @!P5 FMUL R44, R44, 0.5 ;  /* 0x3f0000002c2cd820 */ /* 0x000fe20000400000 */
[----:B------:R-:W1:Y:S01]  /*32b0*/  MUFU.EX2 R13, R40 ;  /* 0x00000028000d7308 */ /* 0x000e620000000800 */
[----:B--2---:R-:W-:Y:S01]  /*32c0*/  @!P2 FMUL R37, R37, R37 ;  /* 0x000000252525a220 */ /* 0x004fe20000400000 */
[----:B------:R-:W-:-:S05]  /*32d0*/  FSETP.GEU.AND P2, PT, R48, -126, PT ;  /* 0xc2fc00003000780b */ /* 0x000fca0003f4e000 */
[----:B------:R-:W-:Y:S01]  /*32e0*/  @!P3 FMUL R45, R45, 0.5 ;  /* 0x3f0000002d2db820 */ /* 0x000fe20000400000 */
[----:B------:R-:W2:Y:S01]  /*32f0*/  MUFU.EX2 R15, R44 ;  /* 0x0000002c000f7308 */ /* 0x000ea20000000800 */
[----:B---3--:R-:W-:Y:S01]  /*3300*/  @!P6 FMUL R10, R10, R10 ;  /* 0x0000000a0a0ae220 */ /* 0x008fe20000400000 */
[----:B------:R-:W-:-:S03]  /*3310*/  FSETP.NEU.AND P6, PT, R5, -INF , PT ;  /* 0xff8000000500780b */ /* 0x000fc60003fcd000 */
[----:B------:R-:W-:Y:S01]  /*3320*/  FADD R9, R25, R10 ;  /* 0x0000000a19097221 */ /* 0x000fe20000000000 */
[----:B------:R-:W-:Y:S01]  /*3330*/  FSEL R18, R5, RZ, P6 ;  /* 0x000000ff05127208 */ /* 0x000fe20003000000 */
[----:B------:R-:W-:Y:S01]  /*3340*/  @!P2 FMUL R48, R48, 0.5 ;  /* 0x3f0000003030a820 */ /* 0x000fe20000400000 */
[----:B------:R-:W3:Y:S01]  /*3350*/  MUFU.EX2 R12, R45 ;  /* 0x0000002d000c7308 */ /* 0x000ee20000000800 */
[----:B-1----:R-:W-:Y:S01]  /*3360*/  @!P4 FMUL R13, R13, R13 ;  /* 0x0000000d0d0dc220 */ /* 0x002fe20000400000 */
[----:B------:R-:W-:Y:S01]  /*3370*/  FSETP.GEU.AND P4, PT, R49, -126, PT ;  /* 0xc2fc00003100780b */ /* 0x000fe20003f8e000 */
[----:B------:R-:W-:Y:S01]  /*3380*/  FMUL R20, R18, UR18 ;  /* 0x0000001212147c20 */ /* 0x000fe20008400000 */
[----:B------:R-:W-:Y:S01]  /*3390*/  FSETP.GEU.AND P6, PT, R52, -126, PT ;  /* 0xc2fc00003400780b */ /* 0x000fe20003fce000 */
[----:B------:R-:W-:Y:S01]  /*33a0*/  FADD R18, -R18, R11 ;  /* 0x0000000b12127221 */ /* 0x000fe20000000100 */
[----:B------:R-:W-:Y:S01]  /*33b0*/  FADD R11, R24, R13 ;  /* 0x0000000d180b7221 */ /* 0x000fe20000000000 */
        /* <DEDUP_REMOVED lines=9> */
[--C-:B------:R-:W-:Y:S01]  /*3450*/  FFMA R38, R38, UR18, -R20.reuse ;  /* 0x0000001226267c23 */ /* 0x100fe20008000814 */
[----:B---3--:R-:W-:Y:S01]  /*3460*/  @!P3 FMUL R12, R12, R12 ;  /* 0x0000000c0c0cb220 */ /* 0x008fe20000400000 */
[----:B------:R-:W-:Y:S01]  /*3470*/  FSETP.GEU.AND P3, PT, R26, -126, PT ;  /* 0xc2fc00001a00780b */ /* 0x000fe20003f6e000 */
[----:B------:R-:W2:Y:S01]  /*3480*/  MUFU.EX2 R6, R49 ;  /* 0x0000003100067308 */ /* 0x000ea20000000800 */
[----:B------:R-:W-:Y:S01]  /*3490*/  @!P6 FMUL R52, R52, 0.5 ;  /* 0x3f0000003434e820 */ /* 0x000fe20000400000 */
[--C-:B------:R-:W-:Y:S01]  /*34a0*/  FFMA R42, R42, UR18, -R20.reuse ;  /* 0x000000122a2a7c23 */ /* 0x100fe20008000814 */
[--C-:B------:R-:W-:Y:S01]  /*34b0*/  FFMA R46, R46, UR18, -R20.reuse ;  /* 0x000000122e2e7c23 */ /* 0x100fe20008000814 */
[----:B------:R-:W-:Y:S01]  /*34c0*/  @!P5 FMUL R53, R53, 0.5 ;  /* 0x3f0000003535d820 */ /* 0x000fe20000400000 */
[--C-:B------:R-:W-:Y:S01]  /*34d0*/  FFMA R47, R47, UR18, -R20.reuse ;  /* 0x000000122f2f7c23 */ /* 0x100fe20008000814 */
[----:B-1----:R-:W-:Y:S01]  /*34e0*/  @!P2 FMUL R19, R19, R19 ;  /* 0x000000131313a220 */ /* 0x002fe20000400000 */
[----:B------:R-:W-:Y:S01]  /*34f0*/  FSETP.GEU.AND P2, PT, R27, -126, PT ;  /* 0xc2fc00001b00780b */ /* 0x000fe20003f4e000 */
[----:B------:R-:W1:Y:S01]  /*3500*/  MUFU.EX2 R14, R53 ;  /* 0x00000035000e7308 */ /* 0x000e620000000800 */
[--C-:B------:R-:W-:Y:S01]  /*3510*/  FFMA R50, R50, UR18, -R20.reuse ;  /* 0x0000001232327c23 */ /* 0x100fe20008000814 */
[--C-:B------:R-:W-:Y:S01]  /*3520*/  FFMA R51, R51, UR18, -R20.reuse ;  /* 0x0000001233337c23 */ /* 0x100fe20008000814 */
[--C-:B------:R-:W-:Y:S01]  /*3530*/  FFMA R54, R54, UR18, -R20.reuse ;  /* 0x0000001236367c23 */ /* 0x100fe20008000814 */
[----:B------:R-:W-:Y:S01]  /*3540*/  @!P3 FMUL R26, R26, 0.5 ;  /* 0x3f0000001a1ab820 */ /* 0x000fe20000400000 */
[----:B------:R-:W-:Y:S01]  /*3550*/  FFMA R55, R55, UR18, -R20 ;  /* 0x0000001237377c23 */ /* 0x000fe20008000814 */
[----:B------:R-:W-:-:S02]  /*3560*/  F2FP.F16.F32.PACK_AB R24, R25, R24 ;  /* 0x000000181918723e */ /* 0x000fc400000000ff */
[----:B------:R-:W3:Y:S01]  /*3570*/  MUFU.EX2 R21, R52 ;  /* 0x0000003400157308 */ /* 0x000ee20000000800 */
[----:B--2---:R-:W-:Y:S01]  /*3580*/  @!P4 FMUL R6, R6, R6 ;  /* 0x000000060606c220 */ /* 0x004fe20000400000 */
[----:B------:R-:W-:Y:S02]  /*3590*/  FSETP.GEU.AND P4, PT, R22, -126, PT ;  /* 0xc2fc00001600780b */ /* 0x000fe40003f8e000 */
[----:B------:R-:W-:-:S04]  /*35a0*/  @!P2 FMUL R27, R27, 0.5 ;  /* 0x3f0000001b1ba820 */ /* 0x000fc80000400000 */
[----:B------:R2:W4:Y:S01]  /*35b0*/  MUFU.EX2 R30, R26 ;  /* 0x0000001a001e7308 */ /* 0x0005220000000800 */
[----:B-1----:R-:W-:Y:S01]  /*35c0*/  @!P5 FMUL R14, R14, R14 ;  /* 0x0000000e0e0ed220 */ /* 0x002fe20000400000 */
[----:B------:R-:W-:-:S05]  /*35d0*/  FSETP.GEU.AND P5, PT, R40, -126, PT ;  /* 0xc2fc00002800780b */ /* 0x000fca0003fae000 */
[----:B------:R-:W-:Y:S01]  /*35e0*/  @!P4 FMUL R22, R22, 0.5 ;  /* 0x3f0000001616c820 */ /* 0x000fe20000400000 */
[----:B------:R1:W5:Y:S01]  /*35f0*/  MUFU.EX2 R31, R27 ;  /* 0x0000001b001f7308 */ /* 0x0003620000000800 */
[----:B--2---:R-:W-:Y:S01]  /*3600*/  FFMA R26, R35, UR18, -R20 ;  /* 0x00000012231a7c23 */ /* 0x004fe20008000814 */
[----:B---3--:R-:W-:Y:S01]  /*3610*/  @!P6 FMUL R21, R21, R21 ;  /* 0x000000151515e220 */ /* 0x008fe20000400000 */
[----:B------:R-:W-:-:S04]  /*3620*/  FSETP.GEU.AND P6, PT, R23, -126, PT ;  /* 0xc2fc00001700780b */ /* 0x000fc80003fce000 */
[----:B------:R-:W-:Y:S01]  /*3630*/  @!P5 FMUL R40, R40, 0.5 ;  /* 0x3f0000002828d820 */ /* 0x000fe20000400000 */
[----:B------:R2:W3:Y:S01]  /*3640*/  MUFU.EX2 R34, R22 ;  /* 0x0000001600227308 */ /* 0x0004e20000000800 */
[----:B----4-:R-:W-:Y:S01]  /*3650*/  @!P3 FMUL R30, R30, R30 ;  /* 0x0000001e1e1eb220 */ /* 0x010fe20000400000 */
[----:B------:R-:W-:Y:S01]  /*3660*/  FSETP.GEU.AND P3, PT, R26, -126, PT ;  /* 0xc2fc00001a00780b */ /* 0x000fe20003f6e000 */
[----:B-1----:R-:W-:-:S05]  /*3670*/  FADD R27, R37, R14 ;  /* 0x0000000e251b7221 */ /* 0x002fca0000000000 */
[----:B------:R-:W-:Y:S01]  /*3680*/  @!P6 FMUL R23, R23, 0.5 ;  /* 0x3f0000001717e820 */ /* 0x000fe20000400000 */
[----:B--2---:R-:W-:Y:S01]  /*3690*/  FFMA R22, R39, UR18, -R20 ;  /* 0x0000001227167c23 */ /* 0x004fe20008000814 */
[----:B-----5:R-:W-:Y:S01]  /*36a0*/  @!P2 FMUL R31, R31, R31 ;  /* 0x0000001f1f1fa220 */ /* 0x020fe20000400000 */
[----:B------:R-:W-:Y:S01]  /*36b0*/  FSETP.GEU.AND P2, PT, R38, -126, PT ;  /* 0xc2fc00002600780b */ /* 0x000fe20003f4e000 */
[----:B------:R1:W2:Y:S03]  /*36c0*/  MUFU.EX2 R35, R23 ;  /* 0x0000001700237308 */ /* 0x0002a60000000800 */
[----:B------:R-:W-:Y:S01]  /*36d0*/  @!P3 FMUL R26, R26, 0.5 ;  /* 0x3f0000001a1ab820 */ /* 0x000fe20000400000 */
[----:B------:R-:W-:Y:S01]  /*36e0*/  F2FP.F16.F32.PACK_AB R25, R31, R30 ;  /* 0x0000001e1f19723e */ /* 0x000fe200000000ff */
[----:B---3--:R-:W-:Y:S01]  /*36f0*/  @!P4 FMUL R34, R34, R34 ;  /* 0x000000222222c220 */ /* 0x008fe20000400000 */
[----:B------:R-:W-:-:S02]  /*3700*/  FSETP.GEU.AND P4, PT, R22, -126, PT ;  /* 0xc2fc00001600780b */ /* 0x000fc40003f8e000 */
[----:B------:R-:W3:Y:S01]  /*3710*/  MUFU.EX2 R40, R40 ;  /* 0x0000002800287308 */ /* 0x000ee20000000800 */
[----:B-1----:R-:W-:Y:S01]  /*3720*/  FFMA R23, R43, UR18, -R20 ;  /* 0x000000122b177c23 */ /* 0x002fe20008000814 */
[----:B------:R-:W-:Y:S02]  /*3730*/  FADD R20, R29, R12 ;  /* 0x0000000c1d147221 */ /* 0x000fe40000000000 */
[----:B------:R-:W-:Y:S02]  /*3740*/  @!P2 FMUL R38, R38, 0.5 ;  /* 0x3f0000002626a820 */ /* 0x000fe40000400000 */
[----:B------:R-:W-:Y:S02]  /*3750*/  FADD R27, R20, R27 ;  /* 0x0000001b141b7221 */ /* 0x000fe40000000000 */
[----:B------:R-:W1:Y:S01]  /*3760*/  MUFU.EX2 R39, R26 ;  /* 0x0000001a00277308 */ /* 0x000e620000000800 */
[----:B--2---:R-:W-:Y:S01]  /*3770*/  @!P6 FMUL R35, R35, R35 ;  /* 0x000000232323e220 */ /* 0x004fe20000400000 */
[----:B------:R-:W-:Y:S01]  /*3780*/  FSETP.GEU.AND P6, PT, R42, -126, PT ;  /* 0xc2fc00002a00780b */ /* 0x000fe20003fce000 */
[----:B------:R-:W-:-:S05]  /*3790*/  @!P4 FMUL R22, R22, 0.5 ;  /* 0x3f0000001616c820 */ /* 0x000fca0000400000 */
[----:B------:R-:W2:Y:S01]  /*37a0*/  MUFU.EX2 R38, R38 ;  /* 0x0000002600267308 */ /* 0x000ea20000000800 */
[----:B---3--:R-:W-:Y:S01]  /*37b0*/  @!P5 FMUL R40, R40, R40 ;  /* 0x000000282828d220 */ /* 0x008fe20000400000 */
[----:B------:R-:W-:-:S05]  /*37c0*/  FSETP.GEU.AND P5, PT, R23, -126, PT ;  /* 0xc2fc00001700780b */ /* 0x000fca0003fae000 */
[----:B------:R-:W-:Y:S01]  /*37d0*/  @!P6 FMUL R42, R42, 0.5 ;  /* 0x3f0000002a2ae820 */ /* 0x000fe20000400000 */
[----:B------:R3:W4:Y:S01]  /*37e0*/  MUFU.EX2 R41, R22 ;  /* 0x0000001600297308 */ /* 0x0007220000000800 */
[----:B-1----:R-:W-:Y:S01]  /*37f0*/  @!P3 FMUL R39, R39, R39 ;  /* 0x000000272727b220 */ /* 0x002fe20000400000 */
[----:B------:R-:W-:-:S05]  /*3800*/  FSETP.GEU.AND P3, PT, R46, -126, PT ;  /* 0xc2fc00002e00780b */ /* 0x000fca0003f6e000 */
[----:B------:R-:W-:Y:S01]  /*3810*/  @!P5 FMUL R23, R23, 0.5 ;  /* 0x3f0000001717d820 */ /* 0x000fe20000400000 */
[----:B------:R-:W1:Y:S01]  /*3820*/  MUFU.EX2 R43, R42 ;  /* 0x0000002a002b7308 */ /* 0x000e620000000800 */
[----:B--2---:R-:W-:Y:S01]  /*3830*/  @!P2 FMUL R38, R38, R38 ;  /* 0x000000262626a220 */ /* 0x004fe20000400000 */
[----:B------:R-:W-:Y:S01]  /*3840*/  FSETP.GEU.AND P2, PT, R47, -126, PT ;  /* 0xc2fc00002f00780b */ /* 0x000fe20003f4e000 */
[----:B---3--:R-:W-:Y:S01]  /*3850*/  FADD R22, R32, R19 ;  /* 0x0000001320167221 */ /* 0x008fe20000000000 */
[----:B------:R-:W-:-:S03]  /*3860*/  F2FP.F16.F32.PACK_AB R32, R33, R32 ;  /* 0x000000202120723e */ /* 0x000fc600000000ff */
[----:B------:R-:W-:Y:S01]  /*3870*/  @!P3 FMUL R46, R46, 0.5 ;  /* 0x3f0000002e2eb820 */ /* 0x000fe20000400000 */
[----:B------:R2:W3:Y:S01]  /*3880*/  MUFU.EX2 R44, R23 ;  /* 0x00000017002c7308 */ /* 0x0004e20000000800 */
[----:B----4-:R-:W-:Y:S01]  /*3890*/  @!P4 FMUL R41, R41, R41 ;  /* 0x000000292929c220 */ /* 0x010fe20000400000 */
[----:B------:R-:W-:Y:S01]  /*38a0*/  FSETP.GEU.AND P4, PT, R50, -126, PT ;  /* 0xc2fc00003200780b */ /* 0x000fe20003f8e000 */
[----:B------:R-:W-:-:S04]  /*38b0*/  FADD R11, R11, R22 ;  /* 0x000000160b0b7221 */ /* 0x000fc80000000000 */
[----:B------:R-:W-:Y:S01]  /*38c0*/  @!P2 FMUL R47, R47, 0.5 ;  /* 0x3f0000002f2fa820 */ /* 0x000fe20000400000 */
[----:B------:R-:W4:Y:S01]  /*38d0*/  MUFU.EX2 R45, R46 ;  /* 0x0000002e002d7308 */ /* 0x000f220000000800 */
[----:B-1----:R-:W-:Y:S01]  /*38e0*/  @!P6 FMUL R43, R43, R43 ;  /* 0x0000002b2b2be220 */ /* 0x002fe20000400000 */
[----:B------:R-:W-:Y:S01]  /*38f0*/  FSETP.GEU.AND P6, PT, R51, -126, PT ;  /* 0xc2fc00003300780b */ /* 0x000fe20003fce000 */
[----:B--2---:R-:W-:-:S04]  /*3900*/  FADD R23, R36, R21 ;  /* 0x0000001524177221 */ /* 0x004fc80000000000 */
[----:B------:R-:W-:Y:S01]  /*3910*/  @!P4 FMUL R50, R50, 0.5 ;  /* 0x3f0000003232c820 */ /* 0x000fe20000400000 */
[----:B------:R-:W1:Y:S01]  /*3920*/  MUFU.EX2 R42, R47 ;  /* 0x0000002f002a7308 */ /* 0x000e620000000800 */
[----:B---3--:R-:W-:Y:S01]  /*3930*/  @!P5 FMUL R44, R44, R44 ;  /* 0x0000002c2c2cd220 */ /* 0x008fe20000400000 */
[----:B------:R-:W-:-:S03]  /*3940*/  FSETP.GEU.AND P5, PT, R54, -126, PT ;  /* 0xc2fc00003600780b */ /* 0x000fc60003fae000 */
[----:B------:R-:W-:Y:S02]  /*3950*/  FADD R20, R31, R44 ;  /* 0x0000002c1f147221 */ /* 0x000fe40000000000 */
[----:B------:R-:W-:Y:S01]  /*3960*/  @!P6 FMUL R51, R51, 0.5 ;  /* 0x3f0000003333e820 */ /* 0x000fe20000400000 */
[----:B------:R2:W3:Y:S01]  /*3970*/  MUFU.EX2 R49, R50 ;  /* 0x0000003200317308 */ /* 0x0004e20000000800 */
[----:B----4-:R-:W-:Y:S01]  /*3980*/  @!P3 FMUL R45, R45, R45 ;  /* 0x0000002d2d2db220 */ /* 0x010fe20000400000 */
[----:B------:R-:W-:-:S03]  /*3990*/  FSETP.GEU.AND P3, PT, R55, -126, PT ;  /* 0xc2fc00003700780b */ /* 0x000fc60003f6e000 */
[----:B------:R-:W-:Y:S02]  /*39a0*/  FADD R22, R34, R45 ;  /* 0x0000002d22167221 */ /* 0x000fe40000000000 */
[----:B------:R-:W-:Y:S01]  /*39b0*/  @!P5 FMUL R54, R54, 0.5 ;  /* 0x3f0000003636d820 */ /* 0x000fe20000400000 */
[----:B------:R4:W5:Y:S01]  /*39c0*/  MUFU.EX2 R46, R51 ;  /* 0x00000033002e7308 */ /* 0x0009620000000800 */
[----:B--2---:R-:W-:Y:S01]  /*39d0*/  FMUL R50, R18, UR18 ;  /* 0x0000001212327c20 */ /* 0x004fe20008400000 */
[----:B-1----:R-:W-:Y:S01]  /*39e0*/  @!P2 FMUL R42, R42, R42 ;  /* 0x0000002a2a2aa220 */ /* 0x002fe20000400000 */
[----:B------:R-:W-:Y:S01]  /*39f0*/  FSETP.GEU.AND P2, PT, R8, -126, PT ;  /* 0xc2fc00000800780b */ /* 0x000fe20003f4e000 */
[----:B------:R-:W-:Y:S01]  /*3a00*/  FADD R18, R33, R6 ;  /* 0x0000000621127221 */ /* 0x000fe20000000000 */
[----:B------:R-:W-:Y:S02]  /*3a10*/  F2FP.F16.F32.PACK_AB R33, R39, R40 ;  /* 0x000000282721723e */ /* 0x000fe400000000ff */
[----:B------:R-:W-:Y:S01]  /*3a20*/  @!P3 FMUL R55, R55, 0.5 ;  /* 0x3f0000003737b820 */ /* 0x000fe20000400000 */
[----:B------:R-:W1:Y:S01]  /*3a30*/  MUFU.EX2 R47, R54 ;  /* 0x00000036002f7308 */ /* 0x000e620000000800 */
[----:B---3--:R-:W-:Y:S01]  /*3a40*/  @!P4 FMUL R49, R49, R49 ;  /* 0x000000313131c220 */ /* 0x008fe20000400000 */
[----:B------:R-:W-:Y:S01]  /*3a50*/  FSETP.GEU.AND P4, PT, R50, -126, PT ;  /* 0xc2fc00003200780b */ /* 0x000fe20003f8e000 */
[----:B------:R-:W-:Y:S01]  /*3a60*/  FADD R26, R9, R18 ;  /* 0x00000012091a7221 */ /* 0x000fe20000000000 */
[----:B------:R-:W-:Y:S01]  /*3a70*/  FADD R18, R28, R15 ;  /* 0x0000000f1c127221 */ /* 0x000fe20000000000 */
[----:B----4-:R-:W-:Y:S01]  /*3a80*/  FADD R51, R40, R49 ;  /* 0x0000003128337221 */ /* 0x010fe20000000000 */
[----:B------:R-:W-:Y:S01]  /*3a90*/  F2FP.F16.F32.PACK_AB R31, R42, R45 ;  /* 0x0000002d2a1f723e */ /* 0x000fe200000000ff */
[----:B------:R-:W-:Y:S01]  /*3aa0*/  FADD R26, R26, R27 ;  /* 0x0000001b1a1a7221 */ /* 0x000fe20000000000 */
[----:B------:R2:W3:Y:S01]  /*3ab0*/  MUFU.EX2 R48, R55 ;  /* 0x0000003700307308 */ /* 0x0004e20000000800 */
[----:B------:R-:W-:Y:S01]  /*3ac0*/  @!P2 FMUL R8, R8, 0.5 ;  /* 0x3f0000000808a820 */ /* 0x000fe20000400000 */
[----:B-----5:R-:W-:Y:S01]  /*3ad0*/  @!P6 FMUL R46, R46, R46 ;  /* 0x0000002e2e2ee220 */ /* 0x020fe20000400000 */
[----:B------:R-:W-:Y:S01]  /*3ae0*/  FADD R18, R18, R23 ;  /* 0x0000001712127221 */ /* 0x000fe20000000000 */
[C---:B------:R-:W-:Y:S01]  /*3af0*/  FADD R23, R35.reuse, R42 ;  /* 0x0000002a23177221 */ /* 0x040fe20000000000 */
[----:B------:R-:W-:Y:S01]  /*3b00*/  F2FP.F16.F32.PACK_AB R27, R35, R34 ;  /* 0x00000022231b723e */ /* 0x000fe200000000ff */
[----:B------:R-:W-:Y:S01]  /*3b10*/  FADD R53, R39, R46 ;  /* 0x0000002e27357221 */ /* 0x000fe20000000000 */
[----:B------:R-:W-:Y:S01]  /*3b20*/  @!P4 FMUL R50, R50, 0.5 ;  /* 0x3f0000003232c820 */ /* 0x000fe20000400000 */
[----:B------:R4:W5:Y:S01]  /*3b30*/  MUFU.EX2 R9, R8 ;  /* 0x0000000800097308 */ /* 0x0009620000000800 */
[----:B-1----:R-:W-:Y:S01]  /*3b40*/  @!P5 FMUL R47, R47, R47 ;  /* 0x0000002f2f2fd220 */ /* 0x002fe20000400000 */
[----:B------:R-:W-:Y:S01]  /*3b50*/  FADD R20, R20, R53 ;  /* 0x0000003514147221 */ /* 0x000fe20000000000 */
[----:B------:R-:W-:Y:S01]  /*3b60*/  FADD R11, R11, R18 ;  /* 0x000000120b0b7221 */ /* 0x000fe20000000000 */
[----:B------:R-:W-:Y:S01]  /*3b70*/  F2FP.F16.F32.PACK_AB R45, R46, R49 ;  /* 0x000000312e2d723e */ /* 0x000fe200000000ff */
[----:B--2---:R-:W-:Y:S01]  /*3b80*/  FADD R55, R38, R47 ;  /* 0x0000002f26377221 */ /* 0x004fe20000000000 */
[----:B------:R-:W-:Y:S01]  /*3b90*/  F2FP.F16.F32.PACK_AB R34, R37, R36 ;  /* 0x000000242522723e */ /* 0x000fe200000000ff */
[----:B------:R-:W-:Y:S01]  /*3ba0*/  FADD R26, R11, R26 ;  /* 0x0000001a0b1a7221 */ /* 0x000fe20000000000 */
[----:B------:R-:W1:Y:S01]  /*3bb0*/  MUFU.EX2 R50, R50 ;  /* 0x0000003200327308 */ /* 0x000e620000000800 */
[----:B---3--:R-:W-:Y:S01]  /*3bc0*/  @!P3 FMUL R48, R48, R48 ;  /* 0x000000303030b220 */ /* 0x008fe20000400000 */
[----:B----4-:R-:W-:Y:S01]  /*3bd0*/  FADD R8, R30, R43 ;  /* 0x0000002b1e087221 */ /* 0x010fe20000000000 */
[----:B------:R-:W-:Y:S01]  /*3be0*/  FADD R55, R22, R55 ;  /* 0x0000003716377221 */ /* 0x000fe20000000000 */
[C---:B------:R-:W-:Y:S01]  /*3bf0*/  F2FP.F16.F32.PACK_AB R35, R41.reuse, R38 ;  /* 0x000000262923723e */ /* 0x040fe200000000ff */
[----:B------:R-:W-:Y:S01]  /*3c00*/  FADD R52, R41, R48 ;  /* 0x0000003029347221 */ /* 0x000fe20000000000 */
[----:B------:R-:W-:Y:S01]  /*3c10*/  FADD R8, R8, R51 ;  /* 0x0000003308087221 */ /* 0x000fe20000000000 */
[----:B------:R-:W-:-:S02]  /*3c20*/  F2FP.F16.F32.PACK_AB R30, R12, R15 ;  /* 0x0000000f0c1e723e */ /* 0x000fc400000000ff */
[----:B------:R-:W-:Y:S01]  /*3c30*/  FADD R23, R23, R52 ;  /* 0x0000003417177221 */ /* 0x000fe20000000000 */
[----:B------:R-:W-:Y:S01]  /*3c40*/  FADD R8, R8, R55 ;  /* 0x0000003708087221 */ /* 0x000fe20000000000 */
[----:B-----5:R-:W-:Y:S01]  /*3c50*/  @!P2 FMUL R9, R9, R9 ;  /* 0x000000090909a220 */ /* 0x020fe20000400000 */
[----:B------:R-:W-:Y:S01]  /*3c60*/  F2FP.F16.F32.PACK_AB R46, R14, R21 ;  /* 0x000000150e2e723e */ /* 0x000fe200000000ff */
[----:B------:R-:W-:Y:S02]  /*3c70*/  FADD R23, R20, R23 ;  /* 0x0000001714177221 */ /* 0x000fe40000000000 */
[----:B------:R-:W-:Y:S01]  /*3c80*/  FFMA R0, R9, R0, R26 ;  /* 0x0000000009007223 */ /* 0x000fe2000000001a */
[----:B------:R-:W-:Y:S01]  /*3c90*/  F2FP.F16.F32.PACK_AB R26, R29, R28 ;  /* 0x0000001c1d1a723e */ /* 0x000fe200000000ff */
[----:B------:R-:W-:Y:S01]  /*3ca0*/  FADD R23, R8, R23 ;  /* 0x0000001708177221 */ /* 0x000fe20000000000 */
[----:B------:R-:W-:Y:S01]  /*3cb0*/  SHF.L.U32 R8, R81, 0x1f, RZ ;  /* 0x0000001f51087819 */ /* 0x000fe200000006ff */
[----:B-1----:R-:W-:Y:S01]  /*3cc0*/  @!P4 FMUL R50, R50, R50 ;  /* 0x000000323232c220 */ /* 0x002fe20000400000 */
[----:B------:R-:W-:Y:S01]  /*3cd0*/  F2FP.F16.F32.PACK_AB R29, R44, R43 ;  /* 0x0000002b2c1d723e */ /* 0x000fe200000000ff */
[----:B------:R-:W-:Y:S01]  /*3ce0*/  FMUL R72, R72, R9 ;  /* 0x0000000948487220 */ /* 0x000fe20000400000 */
[----:B------:R1:W2:Y:S01]  /*3cf0*/  SYNCS.PHASECHK.TRANS64.TRYWAIT P2, [UR6+0xca00], R8 ;  /* 0x00ca0008ff0075a7 */ /* 0x0002a20008040146 */
[----:B------:R-:W-:Y:S01]  /*3d00*/  FFMA R3, R50, R3, R23 ;  /* 0x0000000332037223 */ /* 0x000fe20000000017 */
[-C--:B------:R-:W-:Y:S01]  /*3d10*/  FMUL R73, R73, R9.reuse ;  /* 0x0000000949497220 */ /* 0x080fe20000400000 */
        /* <DEDUP_REMOVED lines=9> */
[----:B------:R-:W-:Y:S01]  /*3db0*/  FMUL R61, R61, R9 ;  /* 0x000000093d3d7220 */ /* 0x000fe20000400000 */
        /* <DEDUP_REMOVED lines=12> */
[----:B------:R-:W-:-:S02]  /*3e80*/  F2FP.F16.F32.PACK_AB R28, R10, R13 ;  /* 0x0000000d0a1c723e */ /* 0x000fc400000000ff */
[----:B------:R-:W-:Y:S01]  /*3e90*/  F2FP.F16.F32.PACK_AB R44, R6, R19 ;  /* 0x00000013062c723e */ /* 0x000fe200000000ff */
[----:B-1----:R-:W-:Y:S06]  /*3ea0*/  @!P0 BRA `(.L_x_29) ;  /* 0x0000000000048947 */ /* 0x002fec0003800000 */
[----:B------:R-:W-:Y:S01]  /*3eb0*/  BPT.TRAP 0x1 ;  /* 0x000000040000795c */ /* 0x000fe20000300000 */
.L_x_29:
[----:B--2---:R-:W-:Y:S05]  /*3ec0*/  @P2 BRA `(.L_x_30) ;  /* 0x0000000000082947 */ /* 0x004fea0003800000 */
[----:B------:R-:W1:Y:S02]  /*3ed0*/  SYNCS.PHASECHK.TRANS64.TRYWAIT P2, [UR6+0xca00], R8 ;  /* 0x00ca0008ff0075a7 */ /* 0x000e640008040146 */
[----:B-1----:R-:W-:Y:S05]  /*3ee0*/  @!P2 BRA `(.L_x_31) ;  /* 0x00000038007ca947 */ /* 0x002fea0003800000 */
.L_x_30:
[----:B------:R-:W-:Y:S01]  /*3ef0*/  UIMAD UR11, UR10, 0x180, UR46 ;  /* 0x000001800a0b78a4 */ /* 0x000fe2000f8e022e */
[----:B------:R-:W-:Y:S01]  /*3f00*/  WARPGROUP.ARRIVE ;  /* 0x00000000000079c5 */ /* 0x000fe20000000000 */
[----:B------:R-:W-:Y:S01]  /*3f10*/  UMOV UR7, 0xc0000010 ;  /* 0xc000001000077882 */ /* 0x000fe20000000000 */
[----:B------:R-:W-:Y:S01]  /*3f20*/  F2FP.F16.F32.PACK_AB R47, R48, R47 ;  /* 0x0000002f302f723e */ /* 0x000fe200000000ff */
[----:B------:R-:W-:Y:S02]  /*3f30*/  UIADD3 UR14, UR11, 0x80, URZ ;  /* 0x000000800b0e7890 */ /* 0x000fe4000fffe03f */
[----:B------:R-:W-:Y:S02]  /*3f40*/  UIADD3 UR15, UR11, 0x100, URZ ;  /* 0x000001000b0f7890 */ /* 0x000fe4000fffe03f */
[----:B------:R-:W-:Y:S02]  /*3f50*/  UMOV UR6, UR11 ;  /* 0x0000000b00067c82 */ /* 0x000fe40008000000 */
[----:B------:R-:W-:Y:S01]  /*3f60*/  HGMMA.64x16x16.F32 R72, R24, gdesc[UR4].tnspB, R72, gsb0 ;  /* 0x4020000418487df0 */ /* 0x000fe20008000848 */
[----:B------:R-:W-:Y:S01]  /*3f70*/  UMOV UR6, UR14 ;  /* 0x0000000e00067c82 */ /* 0x000fe20008000000 */
[----:B------:R-:W-:Y:S01]  /*3f80*/  UMOV UR7, 0xc0000010 ;  /* 0xc000001000077882 */ /* 0x000fe20000000000 */
[----:B------:R-:W-:Y:S01]  /*3f90*/  UIADD3 UR14, UR11, 0xa0, URZ ;  /* 0x000000a00b0e7890 */ /* 0x000fe2000fffe03f */
[----:B------:R-:W-:-:S02]  /*3fa0*/  WARPGROUP.DEPBAR.LE gsb0, 0x0 ;  /* 0x00008000000079c5 */ /* 0x000fc40000010000 */
        /* <DEDUP_REMOVED lines=60> */
.L_x_32:
[----:B------:R-:W-:-:S04]  /*4370*/  ULEA UR6, UR17, UR45, 0x3 ;  /* 0x0000002d11067291 */ /* 0x000fc8000f8e183f */
[----:B------:R-:W-:-:S04]  /*4380*/  UIADD3 UR6, UR6, 0xca28, URZ ;  /* 0x0000ca2806067890 */ /* 0x000fc8000fffe03f */
[----:B------:R-:W-:-:S09]  /*4390*/  UPRMT UR6, URZ, 0x654, UR6 ;  /* 0x000006543f067896 */ /* 0x000fd20008000006 */
[----:B------:R-:W-:Y:S01]  /*43a0*/  SYNCS.ARRIVE.TRANS64.RED.A1T0 RZ, [UR6], RZ ;  /* 0x000000ffffff79a7 */ /* 0x000fe20008100406 */
[----:B------:R-:W-:Y:S05]  /*43b0*/  @P1 BRA `(.L_x_33) ;  /* 0x0000000000041947 */ /* 0x000fea0003800000 */
[----:B------:R-:W-:Y:S01]  /*43c0*/  BPT.TRAP 0x1 ;  /* 0x000000040000795c */ /* 0x000fe20000300000 */
.L_x_33:
[----:B------:R-:W-:-:S04]  /*43d0*/  UIADD3 UR17, UR17, 0x1, URZ ;  /* 0x0000000111117890 */ /* 0x000fc8000fffe03f */
[----:B------:R-:W-:-:S04]  /*43e0*/  UISETP.NE.AND UP0, UPT, UR17, 0x5, UPT ;  /* 0x000000051100788c */ /* 0x000fc8000bf05270 */
[----:B------:R-:W-:Y:S01]  /*43f0*/  USEL UR17, UR17, URZ, UP0 ;  /* 0x0000003f11117287 */ /* 0x000fe20008000000 */
[----:B------:R-:W-:Y:S11]  /*4400*/  @!P0 BRA `(.L_x_34) ;  /* 0x0000000000048947 */ /* 0x000ff60003800000 */
[----:B------:R-:W-:Y:S01]  /*4410*/  BPT.TRAP 0x1 ;  /* 0x000000040000795c */ /* 0x000fe20000300000 */
.L_x_34:
[----:B------:R-:W-:-:S04]  /*4420*/  ULEA UR6, UR17, UR45, 0x3 ;  /* 0x0000002d11067291 */ /* 0x000fc8000f8e183f */
[----:B------:R-:W-:-:S04]  /*4430*/  UIADD3 UR6, UR6, 0xca28, URZ ;  /* 0x0000ca2806067890 */ /* 0x000fc8000fffe03f */
[----:B------:R-:W-:-:S09]  /*4440*/  UPRMT UR6, URZ, 0x654, UR6 ;  /* 0x000006543f067896 */ /* 0x000fd20008000006 */
[----:B------:R-:W-:Y:S01]  /*4450*/  SYNCS.ARRIVE.TRANS64.RED.A1T0 RZ, [UR6], RZ ;  /* 0x000000ffffff79a7 */ /* 0x000fe20008100406 */
[----:B------:R-:W-:Y:S05]  /*4460*/  @P1 BRA `(.L_x_35) ;  /* 0x0000000000041947 */ /* 0x000fea0003800000 */
[----:B------:R-:W-:Y:S01]  /*4470*/  BPT.TRAP 0x1 ;  /* 0x000000040000795c */ /* 0x000fe20000300000 */
.L_x_35:
[----:B------:R-:W-:Y:S01]  /*4480*/  UIADD3 UR10, UR10, 0x1, URZ ;  /* 0x000000010a0a7890 */ /* 0x000fe2000fffe03f */
[C---:B------:R-:W-:Y:S01]  /*4490*/  ISETP.GT.AND P2, PT, R7.reuse, 0x2, PT ;  /* 0x000000020700780c */ /* 0x040fe20003f44270 */
[----:B------:R-:W-:Y:S01]  /*44a0*/  UIADD3 UR17, UR17, 0x1, URZ ;  /* 0x0000000111117890 */ /* 0x000fe2000fffe03f */
[----:B------:R-:W-:Y:S01]  /*44b0*/  VIADD R7, R7, 0xffffffff ;  /* 0xffffffff07077836 */ /* 0x000fe20000000000 */
[----:B------:R-:W-:Y:S01]  /*44c0*/  UISETP.NE.AND UP1, UPT, UR10, 0x5, UPT ;  /* 0x000000050a00788c */ /* 0x000fe2000bf25270 */
[----:B-1----:R-:W-:Y:S01]  /*44d0*/  MOV R9, R4 ;  /* 0x0000000400097202 */ /* 0x002fe20000000f00 */
[----:B------:R-:W-:Y:S01]  /*44e0*/  UISETP.NE.AND UP0, UPT, UR17, 0x5, UPT ;  /* 0x000000051100788c */ /* 0x000fe2000bf05270 */
[----:B------:R-:W-:Y:S01]  /*44f0*/  IMAD.MOV.U32 R11, RZ, RZ, R5 ;  /* 0x000000ffff0b7224 */ /* 0x000fe200078e0005 */
[----:B------:R-:W-:Y:S02]  /*4500*/  USEL UR6, URZ, 0x1, UP1 ;  /* 0x000000013f067887 */ /* 0x000fe40008800000 */
[----:B------:R-:W-:-:S02]  /*4510*/  USEL UR17, UR17, URZ, UP0 ;  /* 0x0000003f11117287 */ /* 0x000fc40008000000 */
[----:B------:R-:W-:Y:S02]  /*4520*/  USEL UR56, UR10, URZ, UP1 ;  /* 0x0000003f0a387287 */ /* 0x000fe40008800000 */
[----:B------:R-:W-:Y:S01]  /*4530*/  LOP3.LUT R18, R81, UR6, RZ, 0x3c, !PT ;  /* 0x0000000651127c12 */ /* 0x000fe2000f8e3cff */
[----:B------:R-:W-:Y:S09]  /*4540*/  @P2 BRA `(.L_x_36) ;  /* 0xffffffe400542947 */ /* 0x000ff2000383ffff */
.L_x_25:
[----:B------:R-:W-:-:S04]  /*4550*/  ULOP3.LUT UR4, UR39, 0x1, URZ, 0xfc, !UPT ;  /* 0x0000000127047892 */ /* 0x000fc8000f8efc3f */
[----:B------:R-:W-:-:S06]  /*4560*/  UISETP.NE.AND UP0, UPT, UR4, 0x3, UPT ;  /* 0x000000030400788c */ /* 0x000fcc000bf05270 */
[----:B------:R-:W-:-:S13]  /*4570*/  PLOP3.LUT P2, PT, PT, PT, UP0, 0x80, 0x0 ;  /* 0x000000000000781c */ /* 0x000fda0003f4f008 */
[----:B------:R-:W-:Y:S05]  /*4580*/  @!P2 BRA `(.L_x_37) ;  /* 0x000000000004a947 */ /* 0x000fea0003800000 */
[----:B------:R-:W-:Y:S01]  /*4590*/  BPT.TRAP 0x1 ;  /* 0x000000040000795c */ /* 0x000fe20000300000 */
.L_x_37:
[----:B------:R-:W-:Y:S02]  /*45a0*/  UISETP.GT.U32.AND UP0, UPT, UR39, 0x1, UPT ;  /* 0x000000012700788c */ /* 0x000fe4000bf04070 */
[----:B------:R-:W-:-:S04]  /*45b0*/  ULEA UR4, UR36, UR45, 0x3 ;  /* 0x0000002d24047291 */ /* 0x000fc8000f8e183f */
[----:B------:R-:W-:Y:S01]  /*45c0*/  UIADD3 UR4, UR4, 0xca60, URZ ;  /* 0x0000ca6004047890 */ /* 0x000fe2000fffe03f */
[----:B------:R-:W-:-:S03]  /*45d0*/  PLOP3.LUT P2, PT, PT, PT, UP0, 0x80, 0x0 ;  /* 0x000000000000781c */ /* 0x000fc60003f4f008 */
[----:B------:R-:W-:-:S09]  /*45e0*/  UPRMT UR4, URZ, 0x654, UR4 ;  /* 0x000006543f047896 */ /* 0x000fd20008000004 */
[----:B------:R-:W-:Y:S01]  /*45f0*/  SYNCS.ARRIVE.TRANS64.RED.A1T0 RZ, [UR4], RZ ;  /* 0x000000ffffff79a7 */ /* 0x000fe20008100404 */
[----:B------:R-:W-:Y:S05]  /*4600*/  @P2 BRA `(.L_x_38) ;  /* 0x0000000000042947 */ /* 0x000fea0003800000 */
[----:B------:R-:W-:Y:S01]  /*4610*/  BPT.TRAP 0x1 ;  /* 0x000000040000795c */ /* 0x000fe20000300000 */
.L_x_38:
[----:B------:R-:W-:Y:S05]  /*4620*/  @!P0 BRA `(.L_x_39) ;  /* 0x0000000000048947 */ /* 0x000fea0003800000 */
[----:B------:R-:W-:Y:S01]  /*4630*/  BPT.TRAP 0x1 ;  /* 0x000000040000795c */ /* 0x000fe20000300000 */
.L_x_39:
[----:B------:R-:W-:-:S04]  /*4640*/  ULEA UR17, UR17, UR45, 0x3 ;  /* 0x0000002d11117291 */ /* 0x000fc8000f8e183f */
[----:B------:R-:W-:-:S04]  /*4650*/  UIADD3 UR17, UR17, 0xca28, URZ ;  /* 0x0000ca2811117890 */ /* 0x000fc8000fffe03f */
[----:B------:R-:W-:-:S09]  /*4660*/  UPRMT UR17, URZ, 0x654, UR17 ;  /* 0x000006543f117896 */ /* 0x000fd20008000011 */
[----:B------:R-:W-:Y:S01]  /*4670*/  SYNCS.ARRIVE.TRANS64.RED.A1T0 RZ, [UR17], RZ ;  /* 0x000000ffffff79a7 */ /* 0x000fe20008100411 */
[----:B------:R-:W-:Y:S05]  /*4680*/  @P1 BRA `(.L_x_40) ;  /* 0x0000000000041947 */ /* 0x000fea0003800000 */
[----:B------:R-:W-:Y:S01]  /*4690*/  BPT.TRAP 0x1 ;  /* 0x000000040000795c */ /* 0x000fe20000300000 */
.L_x_40:
[----:B------:R-:W1:Y:S01]  /*46a0*/  SHFL.BFLY PT, R7, R0, 0x1, 0x1f ;  /* 0x0c201f0000077f89 */ /* 0x000e6200000e0000 */
[----:B------:R-:W-:Y:S01]  /*46b0*/  BSSY B0, `(.L_x_41) ;  /* 0x0000023000007945 */ /* 0x000fe20003800000 */
[----:B------:R-:W-:Y:S01]  /*46c0*/  IMAD.MOV.U32 R9, RZ, RZ, 0x7f800000 ;  /* 0x7f800000ff097424 */ /* 0x000fe200078e00ff */
[----:B------:R-:W-:Y:S01]  /*46d0*/  MOV R10, 0x3f800000 ;  /* 0x3f800000000a7802 */ /* 0x000fe20000000f00 */
[----:B------:R-:W2:Y:S01]  /*46e0*/  SHFL.BFLY PT, R6, R3, 0x1, 0x1f ;  /* 0x0c201f0003067f89 */ /* 0x000ea200000e0000 */
[----:B------:R-:W-:Y:S02]  /*46f0*/  IMAD.MOV.U32 R11, RZ, RZ, 0x7f800000 ;  /* 0x7f800000ff0b7424 */ /* 0x000fe400078e00ff */
[----:B-1----:R-:W-:Y:S01]  /*4700*/  FADD R7, R7, R0 ;  /* 0x0000000007077221 */ /* 0x002fe20000000000 */
[----:B--2---:R-:W-:-:S04]  /*4710*/  FADD R15, R6, R3 ;  /* 0x00000003060f7221 */ /* 0x004fc80000000000 */
[----:B------:R-:W1:Y:S01]  /*4720*/  SHFL.BFLY PT, R8, R7, 0x2, 0x1f ;  /* 0x0c401f0007087f89 */ /* 0x000e6200000e0000 */
[----:B------:R-:W-:-:S03]  /*4730*/  IMAD.MOV.U32 R6, RZ, RZ, 0x3f800000 ;  /* 0x3f800000ff067424 */ /* 0x000fc600078e00ff */
[----:B------:R-:W2:Y:S01]  /*4740*/  SHFL.BFLY PT, R20, R15, 0x2, 0x1f ;  /* 0x0c401f000f147f89 */ /* 0x000ea200000e0000 */
[C---:B-1----:R-:W-:Y:S01]  /*4750*/  FSETP.NE.AND P0, PT, R7.reuse, -R8, PT ;  /* 0x800000080700720b */ /* 0x042fe20003f05000 */
[----:B------:R-:W-:Y:S01]  /*4760*/  FADD R3, R7, R8 ;  /* 0x0000000807037221 */ /* 0x000fe20000000000 */
[----:B--2---:R-:W-:-:S11]  /*4770*/  FADD R8, R15, R20 ;  /* 0x000000140f087221 */ /* 0x004fd60000000000 */
[----:B------:R-:W-:Y:S05]  /*4780*/  @!P0 BRA `(.L_x_42) ;  /* 0x0000000000548947 */ /* 0x000fea0003800000 */
[----:B------:R-:W-:Y:S01]  /*4790*/  IADD3 R0, R3, 0x1800000, RZ ;  /* 0x0180000003007810 */ /* 0x000fe20007ffe0ff */
[----:B------:R-:W-:Y:S03]  /*47a0*/  BSSY B1, `(.L_x_43) ;  /* 0x000000c000017945 */ /* 0x000fe60003800000 */
[----:B------:R-:W-:-:S04]  /*47b0*/  LOP3.LUT R0, R0, 0x7f800000, RZ, 0xc0, !PT ;  /* 0x7f80000000007812 */ /* 0x000fc800078ec0ff */
[----:B------:R-:W-:-:S13]  /*47c0*/  ISETP.GT.U32.AND P0, PT, R0, 0x1ffffff, PT ;  /* 0x01ffffff0000780c */ /* 0x000fda0003f04070 */
[----:B------:R-:W-:Y:S05]  /*47d0*/  @P0 BRA `(.L_x_44) ;  /* 0x0000000000100947 */ /* 0x000fea0003800000 */
[----:B------:R-:W-:-:S07]  /*47e0*/  MOV R14, 0x4800 ;  /* 0x00004800000e7802 */ /* 0x000fce0000000f00 */
[----:B------:R-:W-:Y:S05]  /*47f0*/  CALL.REL.NOINC `($__internal_0_$__cuda_sm20_rcp_rn_f32_slowpath) ;  /* 0x0000003400487944 */ /* 0x000fea0003c00000 */
[----:B------:R-:W-:Y:S01]  /*4800*/  IMAD.MOV.U32 R6, RZ, RZ, R0 ;  /* 0x000000ffff067224 */ /* 0x000fe200078e0000 */
[----:B------:R-:W-:Y:S06]  /*4810*/  BRA `(.L_x_45) ;  /* 0x0000000000107947 */ /* 0x000fec0003800000 */
.L_x_44:
[----:B------:R-:W1:Y:S02]  /*4820*/  MUFU.RCP R6, R3 ;  /* 0x0000000300067308 */ /* 0x000e640000001000 */
[----:B-1----:R-:W-:-:S04]  /*4830*/  FFMA R0, R3, R6, -1 ;  /* 0xbf80000003007423 */ /* 0x002fc80000000006 */
[----:B------:R-:W-:-:S04]  /*4840*/  FADD.FTZ R7, -R0, -RZ ;  /* 0x800000ff00077221 */ /* 0x000fc80000010100 */
[----:B------:R-:W-:-:S07]  /*4850*/  FFMA R6, R6, R7, R6 ;  /* 0x0000000706067223 */ /* 0x000fce0000000006 */
.L_x_45:
[----:B------:R-:W-:Y:S05]  /*4860*/  BSYNC B1 ;  /* 0x0000000000017941 */ /* 0x000fea0003800000 */
.L_x_43:
[----:B------:R-:W-:Y:S01]  /*4870*/  FSETP.GEU.AND P0, PT, |R3|, 1.175494350822287508e-38, PT ;  /* 0x008000000300780b */ /* 0x000fe20003f0e200 */
[----:B------:R-:W-:-:S12]  /*4880*/  ULDC UR4, c[0x0][0x600] ;  /* 0x0001800000047ab9 */ /* 0x000fd80000000800 */
[----:B------:R-:W-:-:S04]  /*4890*/  @!P0 FMUL R3, R3, 16777216 ;  /* 0x4b80000003038820 */ /* 0x000fc80000400000 */
[----:B------:R-:W1:Y:S02]  /*48a0*/  MUFU.LG2 R0, R3 ;  /* 0x0000000300007308 */ /* 0x000e640000000c00 */
[----:B-1----:R-:W-:-:S04]  /*48b0*/  @!P0 FADD R0, R0, -24 ;  /* 0xc1c0000000008421 */ /* 0x002fc80000000000 */
[----:B------:R-:W-:-:S04]  /*48c0*/  FMUL R11, R0, 0.69314718246459960938 ;  /* 0x3f317218000b7820 */ /* 0x000fc80000400000 */
[----:B------:R-:W-:-:S07]  /*48d0*/  FFMA R11, R4, UR4, R11 ;  /* 0x00000004040b7c23 */ /* 0x000fce000800000b */
.L_x_42:
[----:B------:R-:W-:Y:S05]  /*48e0*/  BSYNC B0 ;  /* 0x0000000000007941 */ /* 0x000fea0003800000 */
.L_x_41:
[----:B------:R-:W-:Y:S01]  /*48f0*/  FSETP.NE.AND P0, PT, R15, -R20, PT ;  /* 0x800000140f00720b */ /* 0x000fe20003f05000 */
[----:B------:R-:W-:Y:S01]  /*4900*/  ULDC UR4, c[0x0][0x608] ;  /* 0x0001820000047ab9 */ /* 0x000fe20000000800 */
[----:B------:R-:W-:Y:S01]  /*4910*/  BSSY B0, `(.L_x_46) ;  /* 0x0000025000007945 */ /* 0x000fe20003800000 */
[----:B------:R-:W-:-:S04]  /*4920*/  FMUL R6, R6, UR4 ;  /* 0x0000000406067c20 */ /* 0x000fc80008400000 */
        /* <DEDUP_REMOVED lines=12> */
[----:B------:R-:W-:Y:S06]  /*49f0*/  @!P0 BRA `(.L_x_47) ;  /* 0x0000000000588947 */ /* 0x000fec0003800000 */
[----:B------:R-:W-:Y:S01]  /*4a00*/  VIADD R0, R8, 0x1800000 ;  /* 0x0180000008007836 */ /* 0x000fe20000000000 */
[----:B------:R-:W-:Y:S04]  /*4a10*/  BSSY B1, `(.L_x_48) ;  /* 0x000000d000017945 */ /* 0x000fe80003800000 */
[----:B------:R-:W-:-:S04]  /*4a20*/  LOP3.LUT R0, R0, 0x7f800000, RZ, 0xc0, !PT ;  /* 0x7f80000000007812 */ /* 0x000fc800078ec0ff */
[----:B------:R-:W-:-:S13]  /*4a30*/  ISETP.GT.U32.AND P0, PT, R0, 0x1ffffff, PT ;  /* 0x01ffffff0000780c */ /* 0x000fda0003f04070 */
[----:B------:R-:W-:Y:S05]  /*4a40*/  @P0 BRA `(.L_x_49) ;  /* 0x0000000000140947 */ /* 0x000fea0003800000 */
[----:B------:R-:W-:Y:S02]  /*4a50*/  MOV R3, R8 ;  /* 0x0000000800037202 */ /* 0x000fe40000000f00 */
[----:B------:R-:W-:-:S07]  /*4a60*/  MOV R14, 0x4a80 ;  /* 0x00004a80000e7802 */ /* 0x000fce0000000f00 */
[----:B------:R-:W-:Y:S05]  /*4a70*/  CALL.REL.NOINC `($__internal_0_$__cuda_sm20_rcp_rn_f32_slowpath) ;  /* 0x0000003000a87944 */ /* 0x000fea0003c00000 */
[----:B------:R-:W-:Y:S01]  /*4a80*/  IMAD.MOV.U32 R10, RZ, RZ, R0 ;  /* 0x000000ffff0a7224 */ /* 0x000fe200078e0000 */
[----:B------:R-:W-:Y:S06]  /*4a90*/  BRA `(.L_x_50) ;  /* 0x0000000000107947 */ /* 0x000fec0003800000 */
.L_x_49:
[----:B------:R-:W1:Y:S02]  /*4aa0*/  MUFU.RCP R3, R8 ;  /* 0x0000000800037308 */ /* 0x000e640000001000 */
[----:B-1----:R-:W-:-:S04]  /*4ab0*/  FFMA R0, R8, R3, -1 ;  /* 0xbf80000008007423 */ /* 0x002fc80000000003 */
[----:B------:R-:W-:-:S04]  /*4ac0*/  FADD.FTZ R0, -R0, -RZ ;  /* 0x800000ff00007221 */ /* 0x000fc80000010100 */
[----:B------:R-:W-:-:S07]  /*4ad0*/  FFMA R10, R3, R0, R3 ;  /* 0x00000000030a7223 */ /* 0x000fce0000000003 */
.L_x_50:
[----:B------:R-:W-:Y:S05]  /*4ae0*/  BSYNC B1 ;  /* 0x0000000000017941 */ /* 0x000fea0003800000 */
.L_x_48:
[----:B------:R-:W-:Y:S01]  /*4af0*/  FSETP.GEU.AND P0, PT, |R8|, 1.175494350822287508e-38, PT ;  /* 0x008000000800780b */ /* 0x000fe20003f0e200 */
[----:B------:R-:W-:-:S12]  /*4b00*/  ULDC UR4, c[0x0][0x600] ;  /* 0x0001800000047ab9 */ /* 0x000fd80000000800 */
[----:B------:R-:W-:-:S04]  /*4b10*/  @!P0 FMUL R8, R8, 16777216 ;  /* 0x4b80000008088820 */ /* 0x000fc80000400000 */
[----:B------:R-:W1:Y:S02]  /*4b20*/  MUFU.LG2 R0, R8 ;  /* 0x0000000800007308 */ /* 0x000e640000000c00 */
[----:B-1----:R-:W-:-:S04]  /*4b30*/  @!P0 FADD R0, R0, -24 ;  /* 0xc1c0000000008421 */ /* 0x002fc80000000000 */
[----:B------:R-:W-:-:S04]  /*4b40*/  FMUL R0, R0, 0.69314718246459960938 ;  /* 0x3f31721800007820 */ /* 0x000fc80000400000 */
[----:B------:R-:W-:-:S07]  /*4b50*/  FFMA R9, R5, UR4, R0 ;  /* 0x0000000405097c23 */ /* 0x000fce0008000000 */
.L_x_47:
[----:B------:R-:W-:Y:S05]  /*4b60*/  BSYNC B0 ;  /* 0x0000000000007941 */ /* 0x000fea0003800000 */
.L_x_46:
[----:B------:R-:W-:Y:S01]  /*4b70*/  SHF.L.U32 R0, R80, 0x1f, RZ ;  /* 0x0000001f50007819 */ /* 0x000fe200000006ff */
[----:B------:R-:W-:Y:S01]  /*4b80*/  UISETP.NE.AND UP0, UPT, UR51, 0x1, UPT ;  /* 0x000000013300788c */ /* 0x000fe2000bf05270 */
[----:B------:R-:W-:Y:S01]  /*4b90*/  LOP3.LUT P0, R19, R2, 0x3, RZ, 0xc0, !PT ;  /* 0x0000000302137812 */ /* 0x000fe2000780c0ff */
[----:B------:R-:W-:Y:S01]  /*4ba0*/  UISETP.NE.AND UP1, UPT, UR51, 0x2, UPT ;  /* 0x000000023300788c */ /* 0x000fe2000bf25270 */
[----:B------:R-:W1:Y:S01]  /*4bb0*/  SYNCS.PHASECHK.TRANS64.TRYWAIT P1, [UR16+0x8], R0 ;  /* 0x00000800ff0075a7 */ /* 0x000e620008020150 */
[----:B------:R-:W-:Y:S01]  /*4bc0*/  ULDC UR4, c[0x0][0x608] ;  /* 0x0001820000047ab9 */ /* 0x000fe20000000800 */
[----:B------:R-:W-:Y:S01]  /*4bd0*/  USHF.L.U32 UR42, UR42, 0x6, URZ ;  /* 0x000000062a2a7899 */ /* 0x000fe2000800063f */
[----:B------:R-:W-:-:S05]  /*4be0*/  FMUL R10, R10, UR4 ;  /* 0x000000040a0a7c20 */ /* 0x000fca0008400000 */
[----:B------:R-:W-:Y:S02]  /*4bf0*/  @!UP0 ULOP3.LUT UP2, URZ, UR36, 0x2, URZ, 0xc0, !UPT ;  /* 0x00000002243f8892 */ /* 0x000fe4000f84c03f */
[----:B------:R-:W-:Y:S02]  /*4c00*/  @!UP0 ULOP3.LUT UR36, UR36, 0x1, URZ, 0xc0, !UPT ;  /* 0x0000000124248892 */ /* 0x000fe4000f8ec03f */
[----:B------:R-:W-:Y:S02]  /*4c10*/  @!UP0 USEL UR5, URZ, 0x1, UP2 ;  /* 0x000000013f058887 */ /* 0x000fe40009000000 */
[----:B------:R-:W-:Y:S02]  /*4c20*/  @!UP1 UIADD3 UR6, UR36, 0x1, URZ ;  /* 0x0000000124069890 */ /* 0x000fe4000fffe03f */
[----:B------:R-:W-:Y:S02]  /*4c30*/  @!UP0 ULOP3.LUT UR37, UR37, UR5, URZ, 0x3c, !UPT ;  /* 0x0000000525258292 */ /* 0x000fe4000f8e3c3f */
[----:B------:R-:W-:-:S02]  /*4c40*/  @!UP1 UISETP.GT.U32.AND UP2, UPT, UR6, 0x1, UPT ;  /* 0x000000010600988c */ /* 0x000fc4000bf44070 */
[----:B------:R-:W-:Y:S02]  /*4c50*/  @!UP1 ULOP3.LUT UR36, UR36, 0x1, URZ, 0xc, !UPT ;  /* 0x0000000124249892 */ /* 0x000fe4000f8e0c3f */
[----:B------:R-:W-:-:S04]  /*4c60*/  @!UP1 USEL UR5, URZ, 0x1, !UP2 ;  /* 0x000000013f059887 */ /* 0x000fc8000d000000 */
[----:B------:R-:W-:Y:S01]  /*4c70*/  @!UP1 ULOP3.LUT UR37, UR37, UR5, URZ, 0x3c, !UPT ;  /* 0x0000000525259292 */ /* 0x000fe2000f8e3c3f */
[----:B-1----:R-:W-:Y:S11]  /*4c80*/  @!P1 BRA `(.L_x_51) ;  /* 0x0000002c002c9947 */ /* 0x002ff60003800000 */
.L_x_116:
[----:B------:R-:W-:Y:S04]  /*4c90*/  BSSY B0, `(.L_x_52) ;  /* 0x000001a000007945 */ /* 0x000fe80003800000 */
[----:B------:R-:W-:Y:S05]  /*4ca0*/  @P0 BRA `(.L_x_53) ;  /* 0x0000000000600947 */ /* 0x000fea0003800000 */
[----:B------:R-:W2:Y:S01]  /*4cb0*/  LDC R4, c[0x0][0xa10] ;  /* 0x00028400ff047b82 */ /* 0x000ea20000000800 */
[----:B-1----:R-:W-:Y:S01]  /*4cc0*/  LOP3.LUT R0, R2, 0x60, RZ, 0xc0, !PT ;  /* 0x0000006002007812 */ /* 0x002fe200078ec0ff */
[----:B------:R-:W-:Y:S01]  /*4cd0*/  IMAD R5, RZ, RZ, -UR50 ;  /* 0x80000032ff057e24 */ /* 0x000fe2000f8e02ff */
[----:B------:R-:W-:Y:S01]  /*4ce0*/  SHF.R.U32.HI R3, RZ, 0x2, R2 ;  /* 0x00000002ff037819 */ /* 0x000fe20000011602 */
[----:B------:R-:W-:Y:S01]  /*4cf0*/  ULDC UR4, c[0x0][0x288] ;  /* 0x0000a20000047ab9 */ /* 0x000fe20000000800 */
[----:B------:R-:W-:Y:S02]  /*4d00*/  SHF.R.U32.HI R0, RZ, 0x5, R0 ;  /* 0x00000005ff007819 */ /* 0x000fe40000011600 */
[----:B------:R-:W-:Y:S01]  /*4d10*/  LOP3.LUT R3, R3, 0x7, RZ, 0xc0, !PT ;  /* 0x0000000703037812 */ /* 0x000fe200078ec0ff */
[----:B------:R-:W1:Y:S01]  /*4d20*/  LDC.64 R6, c[0x0][0x688] ;  /* 0x0001a200ff067b82 */ /* 0x000e620000000a00 */
[----:B------:R-:W-:-:S04]  /*4d30*/  SHF.L.U32 R0, R0, 0x4, RZ ;  /* 0x0000000400007819 */ /* 0x000fc800000006ff */
[----:B------:R-:W-:Y:S01]  /*4d40*/  LOP3.LUT R3, R0, 0xfffffff0, R3, 0xe2, !PT ;  /* 0xfffffff000037812 */ /* 0x000fe200078ee203 */
[----:B--2---:R-:W-:-:S04]  /*4d50*/  IMAD R5, R4, R5, UR49 ;  /* 0x0000003104057e24 */ /* 0x004fc8000f8e0205 */
[----:B-1----:R-:W-:Y:S02]  /*4d60*/  IMAD R0, R5, R6, UR42 ;  /* 0x0000002a05007e24 */ /* 0x002fe4000f8e0206 */
[----:B------:R-:W-:Y:S02]  /*4d70*/  VIADD R5, R3, UR42 ;  /* 0x0000002a03057c36 */ /* 0x000fe40008000000 */
[----:B------:R-:W-:Y:S02]  /*4d80*/  IMAD R0, R7, UR44, R0 ;  /* 0x0000002c07007c24 */ /* 0x000fe4000f8e0200 */
[C---:B------:R-:W-:Y:S01]  /*4d90*/  VIADD R4, R5.reuse, 0x8 ;  /* 0x0000000805047836 */ /* 0x040fe20000000000 */
[----:B------:R-:W-:Y:S02]  /*4da0*/  ISETP.GE.U32.AND P0, PT, R5, UR4, PT ;  /* 0x0000000405007c0c */ /* 0x000fe4000bf06070 */
[----:B------:R-:W-:Y:S02]  /*4db0*/  IADD3 R3, P2, R3, R0, RZ ;  /* 0x0000000003037210 */ /* 0x000fe40007f5e0ff */
[----:B------:R-:W-:Y:S01]  /*4dc0*/  ISETP.GE.U32.AND P1, PT, R4, UR4, PT ;  /* 0x0000000404007c0c */ /* 0x000fe2000bf26070 */
[----:B------:R-:W-:Y:S01]  /*4dd0*/  ULDC.64 UR4, c[0x0][0x680] ;  /* 0x0001a00000047ab9 */ /* 0x000fe20000000a00 */
[----:B------:R-:W-:-:S02]  /*4de0*/  LEA.HI.X.SX32 R0, R0, RZ, 0x1, P2 ;  /* 0x000000ff00007211 */ /* 0x000fc400010f0eff */
[----:B------:R-:W-:-:S04]  /*4df0*/  LEA R4, P2, R3, UR4, 0x2 ;  /* 0x0000000403047c11 */ /* 0x000fc8000f8410ff */
[----:B------:R-:W-:-:S05]  /*4e00*/  LEA.HI.X R5, R3, UR5, R0, 0x2, P2 ;  /* 0x0000000503057c11 */ /* 0x000fca00090f1400 */
[----:B------:R2:W-:Y:S04]  /*4e10*/  @!P0 STG.E desc[UR54][R4.64], R11 ;  /* 0x0000000b04008986 */ /* 0x0005e8000c101936 */
[----:B------:R2:W-:Y:S02]  /*4e20*/  @!P1 STG.E desc[UR54][R4.64+0x20], R9 ;  /* 0x0000200904009986 */ /* 0x0005e4000c101936 */
.L_x_53:
[----:B------:R-:W-:Y:S05]  /*4e30*/  BSYNC B0 ;  /* 0x0000000000007941 */ /* 0x000fea0003800000 */
.L_x_52:
[----:B------:R-:W-:Y:S01]  /*4e40*/  ULDC.64 UR4, c[0x0][0x730] ;  /* 0x0001cc0000047ab9 */ /* 0x000fe20000000a00 */
[-C--:B------:R-:W-:Y:S01]  /*4e50*/  FMUL R74, R74, R10.reuse ;  /* 0x0000000a4a4a7220 */ /* 0x080fe20000400000 */
[----:B------:R-:W-:Y:S01]  /*4e60*/  ISETP.NE.U32.AND P0, PT, RZ, UR4, PT ;  /* 0x00000004ff007c0c */ /* 0x000fe2000bf05070 */
[-C--:B------:R-:W-:Y:S01]  /*4e70*/  FMUL R75, R75, R10.reuse ;  /* 0x0000000a4b4b7220 */ /* 0x080fe20000400000 */
[-C--:B------:R-:W-:Y:S01]  /*4e80*/  FMUL R78, R78, R10.reuse ;  /* 0x0000000a4e4e7220 */ /* 0x080fe20000400000 */
[-C--:B------:R-:W-:Y:S01]  /*4e90*/  FMUL R79, R79, R10.reuse ;  /* 0x0000000a4f4f7220 */ /* 0x080fe20000400000 */
[----:B------:R-:W-:Y:S01]  /*4ea0*/  ISETP.NE.AND.EX P0, PT, RZ, UR5, PT, P0 ;  /* 0x00000005ff007c0c */ /* 0x000fe2000bf05300 */
[-C--:B------:R-:W-:Y:S01]  /*4eb0*/  FMUL R66, R66, R10.reuse ;  /* 0x0000000a42427220 */ /* 0x080fe20000400000 */
[-C--:B------:R-:W-:Y:S01]  /*4ec0*/  FMUL R67, R67, R10.reuse ;  /* 0x0000000a43437220 */ /* 0x080fe20000400000 */
[-C--:B------:R-:W-:Y:S01]  /*4ed0*/  FMUL R70, R70, R10.reuse ;  /* 0x0000000a46467220 */ /* 0x080fe20000400000 */
[-C--:B------:R-:W-:Y:S01]  /*4ee0*/  FMUL R71, R71, R10.reuse ;  /* 0x0000000a47477220 */ /* 0x080fe20000400000 */
[-C--:B------:R-:W-:Y:S01]  /*4ef0*/  FMUL R27, R58, R10.reuse ;  /* 0x0000000a3a1b7220 */ /* 0x080fe20000400000 */
[-C--:B------:R-:W-:Y:S01]  /*4f00*/  FMUL R26, R59, R10.reuse ;  /* 0x0000000a3b1a7220 */ /* 0x080fe20000400000 */
[-C--:B------:R-:W-:Y:S01]  /*4f10*/  FMUL R31, R62, R10.reuse ;  /* 0x0000000a3e1f7220 */ /* 0x080fe20000400000 */
[----:B------:R-:W-:-:S05]  /*4f20*/  FMUL R30, R63, R10 ;  /* 0x0000000a3f1e7220 */ /* 0x000fca0000400000 */
[----:B------:R-:W-:Y:S05]  /*4f30*/  @P0 BRA `(.L_x_54) ;  /* 0x0000000000240947 */ /* 0x000fea0003800000 */
[----:B------:R-:W-:Y:S02]  /*4f40*/  ULDC.64 UR4, c[0x0][0x728] ;  /* 0x0001ca0000047ab9 */ /* 0x000fe40000000a00 */
[----:B------:R-:W-:-:S04]  /*4f50*/  ISETP.NE.U32.AND P0, PT, RZ, UR4, PT ;  /* 0x00000004ff007c0c */ /* 0x000fc8000bf05070 */
[----:B------:R-:W-:-:S13]  /*4f60*/  ISETP.NE.AND.EX P0, PT, RZ, UR5, PT, P0 ;  /* 0x00000005ff007c0c */ /* 0x000fda000bf05300 */
[----:B------:R-:W-:Y:S05]  /*4f70*/  @!P0 BRA `(.L_x_55) ;  /* 0x00000000000c8947 */ /* 0x000fea0003800000 */
[----:B--2---:R-:W2:Y:S02]  /*4f80*/  LDC.64 R4, c[0x0][0x728] ;  /* 0x0001ca00ff047b82 */ /* 0x004ea40000000a00 */
[----:B--2---:R3:W5:Y:S01]  /*4f90*/  LDG.E R16, desc[UR54][R4.64] ;  /* 0x0000003604107981 */ /* 0x004762000c1e1900 */
[----:B------:R-:W-:Y:S05]  /*4fa0*/  BRA `(.L_x_54) ;  /* 0x0000000000087947 */ /* 0x000fea0003800000 */
.L_x_55:
[----:B------:R-:W-:Y:S02]  /*4fb0*/  ULDC UR4, c[0x0][0x720] ;  /* 0x0001c80000047ab9 */ /* 0x000fe40000000800 */
[----:B------:R-:W-:-:S07]  /*4fc0*/  MOV R16, UR4 ;  /* 0x0000000400107c02 */ /* 0x000fce0008000f00 */
.L_x_54:
[----:B-1----:R-:W-:-:S04]  /*4fd0*/  MOV R0, RZ ;  /* 0x000000ff00007202 */ /* 0x002fc80000000f00 */
[----:B------:R-:W-:-:S13]  /*4fe0*/  LOP3.LUT P0, RZ, R0, 0x9f, RZ, 0xc0, !PT ;  /* 0x0000009f00ff7812 */ /* 0x000fda000780c0ff */
[----:B------:R-:W-:Y:S05]  /*4ff0*/  @!P0 BRA `(.L_x_56) ;  /* 0x0000000000408947 */ /* 0x000fea0003800000 */
[----:B------:R-:W-:Y:S01]  /*5000*/  MOV R0, 0x0 ;  /* 0x0000000000007802 */ /* 0x000fe20000000f00 */
[----:B------:R-:W-:Y:S01]  /*5010*/  ULDC.64 UR4, c[0x4][0x70] ;  /* 0x01001c0000047ab9 */ /* 0x000fe20000000a00 */
[----:B------:R-:W-:Y:S01]  /*5020*/  ULDC.64 UR6, c[0x4][0x8] ;  /* 0x0100020000067ab9 */ /* 0x000fe20000000a00 */
[----:B--23--:R-:W-:Y:S01]  /*5030*/  IMAD.U32 R4, RZ, RZ, UR4 ;  /* 0x00000004ff047e24 */ /* 0x00cfe2000f8e00ff */
[----:B------:R1:W2:Y:S01]  /*5040*/  LDC.64 R14, c[0x4][R0] ;  /* 0x01000000000e7b82 */ /* 0x0002a20000000a00 */
[----:B------:R-:W-:Y:S01]  /*5050*/  IMAD.U32 R5, RZ, RZ, UR5 ;  /* 0x00000005ff057e24 */ /* 0x000fe2000f8e00ff */
[----:B------:R-:W-:Y:S01]  /*5060*/  ULDC.64 UR4, c[0x4][0x78] ;  /* 0x01001e0000047ab9 */ /* 0x000fe20000000a00 */
[----:B------:R-:W-:Y:S01]  /*5070*/  IMAD.U32 R10, RZ, RZ, UR6 ;  /* 0x00000006ff0a7e24 */ /* 0x000fe2000f8e00ff */
[----:B------:R-:W-:Y:S01]  /*5080*/  MOV R6, UR4 ;  /* 0x0000000400067c02 */ /* 0x000fe20008000f00 */
[----:B------:R-:W-:Y:S01]  /*5090*/  IMAD.U32 R7, RZ, RZ, UR5 ;  /* 0x00000005ff077e24 */ /* 0x000fe2000f8e00ff */
[----:B------:R-:W-:Y:S01]  /*50a0*/  MOV R11, UR7 ;  /* 0x00000007000b7c02 */ /* 0x000fe20008000f00 */
[----:B------:R-:W-:Y:S01]  /*50b0*/  IMAD.MOV.U32 R8, RZ, RZ, 0x70 ;  /* 0x00000070ff087424 */ /* 0x000fe200078e00ff */
[----:B------:R-:W-:Y:S01]  /*50c0*/  MOV R13, RZ ;  /* 0x000000ff000d7202 */ /* 0x000fe20000000f00 */
[----:B-1----:R-:W-:-:S07]  /*50d0*/  IMAD.MOV.U32 R12, RZ, RZ, 0x1 ;  /* 0x00000001ff0c7424 */ /* 0x002fce00078e00ff */
[----:B------:R-:W-:-:S07]  /*50e0*/  LEPC R20, `(.L_x_56) ;  /* 0x000000001014794e */ /* 0x000fce0000000000 */
[----:B--2--5:R-:W-:Y:S05]  /*50f0*/  CALL.ABS.NOINC R14 ;  /* 0x000000000e007343 */ /* 0x024fea0003c00000 */
.L_x_56:
[----:B------:R-:W-:Y:S02]  /*5100*/  IMAD.U32 R22, RZ, RZ, UR45 ;  /* 0x0000002dff167e24 */ /* 0x000fe4000f8e00ff */
[----:B------:R-:W-:-:S04]  /*5110*/  IMAD.U32 R3, RZ, RZ, UR51 ;  /* 0x00000033ff037e24 */ /* 0x000fc8000f8e00ff */
[----:B------:R-:W-:-:S05]  /*5120*/  IMAD R22, R3, 0x1100, R22 ;  /* 0x0000110003167824 */ /* 0x000fca00078e0216 */
[----:B------:R-:W-:-:S04]  /*5130*/  IADD3 R23, R22, 0x9700, RZ ;  /* 0x0000970016177810 */ /* 0x000fc80007ffe0ff */
        /* <DEDUP_REMOVED lines=9> */
[----:B------:R-:W-:Y:S01]  /*51d0*/  MOV R6, UR6 ;  /* 0x0000000600067c02 */ /* 0x000fe20008000f00 */
[----:B------:R-:W-:Y:S01]  /*51e0*/  IMAD.U32 R7, RZ, RZ, UR7 ;  /* 0x00000007ff077e24 */ /* 0x000fe2000f8e00ff */
[----:B------:R-:W-:Y:S01]  /*51f0*/  MOV R11, UR5 ;  /* 0x00000005000b7c02 */ /* 0x000fe20008000f00 */
[----:B------:R-:W-:Y:S01]  /*5200*/  IMAD.U32 R10, RZ, RZ, UR4 ;  /* 0x00000004ff0a7e24 */ /* 0x000fe2000f8e00ff */
[----:B------:R-:W-:Y:S01]  /*5210*/  MOV R13, RZ ;  /* 0x000000ff000d7202 */ /* 0x000fe20000000f00 */
[----:B------:R-:W-:-:S02]  /*5220*/  IMAD.MOV.U32 R8, RZ, RZ, 0x70 ;  /* 0x00000070ff087424 */ /* 0x000fc400078e00ff */
[----:B-1----:R-:W-:-:S07]  /*5230*/  IMAD.MOV.U32 R12, RZ, RZ, 0x1 ;  /* 0x00000001ff0c7424 */ /* 0x002fce00078e00ff */
[----:B------:R-:W-:-:S07]  /*5240*/  LEPC R20, `(.L_x_57) ;  /* 0x000000001014794e */ /* 0x000fce0000000000 */
[----:B--2--5:R-:W-:Y:S05]  /*5250*/  CALL.ABS.NOINC R14 ;  /* 0x000000000e007343 */ /* 0x024fea0003c00000 */
.L_x_57:
[C---:B------:R-:W-:Y:S01]  /*5260*/  IMAD.SHL.U32 R0, R2.reuse, 0x8, RZ ;  /* 0x0000000802007824 */ /* 0x040fe200078e00ff */
[----:B------:R-:W-:Y:S01]  /*5270*/  ULDC.64 UR4, c[0x0][0x730] ;  /* 0x0001cc0000047ab9 */ /* 0x000fe20000000a00 */
[----:B------:R-:W-:Y:S01]  /*5280*/  IMAD.SHL.U32 R3, R2, 0x10, RZ ;  /* 0x0000001002037824 */ /* 0x000fe200078e00ff */
[----:B------:R-:W-:Y:S01]  /*5290*/  ISETP.NE.U32.AND P0, PT, RZ, UR4, PT ;  /* 0x00000004ff007c0c */ /* 0x000fe2000bf05070 */
[----:B------:R-:W-:Y:S01]  /*52a0*/  ULDC UR4, c[0x0][0x720] ;  /* 0x0001c80000047ab9 */ /* 0x000fe20000000800 */
[----:B------:R-:W-:Y:S02]  /*52b0*/  LOP3.LUT R0, R0, 0x300, RZ, 0xc0, !PT ;  /* 0x0000030000007812 */ /* 0x000fe400078ec0ff */
[----:B--23--:R-:W-:Y:S02]  /*52c0*/  SHF.R.U32.HI R5, RZ, 0x1, R2 ;  /* 0x00000001ff057819 */ /* 0x00cfe40000011602 */
[----:B------:R-:W-:Y:S01]  /*52d0*/  LOP3.LUT R4, R3, 0x40, RZ, 0xc0, !PT ;  /* 0x0000004003047812 */ /* 0x000fe200078ec0ff */
[----:B------:R-:W-:Y:S01]  /*52e0*/  IMAD R19, R19, 0x10, R0 ;  /* 0x0000001013137824 */ /* 0x000fe200078e0200 */
[----:B------:R-:W-:-:S02]  /*52f0*/  LOP3.LUT R0, R2, 0x7f, RZ, 0xc0, !PT ;  /* 0x0000007f02007812 */ /* 0x000fc400078ec0ff */
[----:B------:R-:W-:Y:S02]  /*5300*/  ISETP.NE.AND.EX P0, PT, RZ, UR5, PT, P0 ;  /* 0x00000005ff007c0c */ /* 0x000fe4000bf05300 */
[----:B------:R-:W-:Y:S01]  /*5310*/  LOP3.LUT R4, R4, 0x8, R5, 0xf8, !PT ;  /* 0x0000000804047812 */ /* 0x000fe200078ef805 */
[----:B------:R-:W-:Y:S01]  /*5320*/  VIADD R0, R0, 0x1f ;  /* 0x0000001f00007836 */ /* 0x000fe20000000000 */
[----:B-----5:R-:W-:Y:S02]  /*5330*/  FSEL R32, R16, UR4, !P0 ;  /* 0x0000000410207c08 */ /* 0x020fe4000c000000 */
[----:B------:R-:W-:Y:S02]  /*5340*/  SHF.L.U32 R5, R2, 0x1, RZ ;  /* 0x0000000102057819 */ /* 0x000fe400000006ff */
[----:B------:R-:W-:Y:S01]  /*5350*/  ISETP.GT.U32.AND P0, PT, R0, 0x3e, PT ;  /* 0x0000003e0000780c */ /* 0x000fe20003f04070 */
[-C--:B------:R-:W-:Y:S01]  /*5360*/  FMUL R0, R72, R32.reuse ;  /* 0x0000002048007220 */ /* 0x080fe20000400000 */
[----:B------:R-:W-:Y:S01]  /*5370*/  LOP3.LUT R5, R4, 0x8, R5, 0x78, !PT ;  /* 0x0000000804057812 */ /* 0x000fe200078e7805 */
[-C--:B------:R-:W-:Y:S01]  /*5380*/  FMUL R6, R76, R32.reuse ;  /* 0x000000204c067220 */ /* 0x080fe20000400000 */
[----:B------:R-:W-:Y:S01]  /*5390*/  LOP3.LUT R4, R3, 0x80, RZ, 0xc0, !PT ;  /* 0x0000008003047812 */ /* 0x000fe200078ec0ff */
[-C--:B------:R-:W-:Y:S01]  /*53a0*/  FMUL R3, R73, R32.reuse ;  /* 0x0000002049037220 */ /* 0x080fe20000400000 */
[-C--:B------:R-:W-:Y:S01]  /*53b0*/  FMUL R7, R77, R32.reuse ;  /* 0x000000204d077220 */ /* 0x080fe20000400000 */
[-C--:B------:R-:W-:Y:S01]  /*53c0*/  FMUL R8, R78, R32.reuse ;  /* 0x000000204e087220 */ /* 0x080fe20000400000 */
[----:B------:R-:W-:Y:S01]  /*53d0*/  IADD3 R19, R5, R19, R4 ;  /* 0x0000001305137210 */ /* 0x000fe20007ffe004 */
        /* <DEDUP_REMOVED lines=19> */
[C---:B------:R-:W-:Y:S01]  /*5510*/  LEA R23, R19.reuse, R23, 0x1 ;  /* 0x0000001713177211 */ /* 0x040fe200078e08ff */
[----:B------:R-:W-:Y:S01]  /*5520*/  IMAD R19, R19, 0x2, R22 ;  /* 0x0000000213137824 */ /* 0x000fe200078e0216 */
[----:B------:R-:W-:-:S02]  /*5530*/  F2FP.F16.F32.PACK_AB R32, R3, R0 ;  /* 0x000000000320723e */ /* 0x000fc400000000ff */
[----:B------:R-:W-:Y:S02]  /*5540*/  F2FP.F16.F32.PACK_AB R33, R5, R4 ;  /* 0x000000040521723e */ /* 0x000fe400000000ff */
[----:B------:R-:W-:Y:S02]  /*5550*/  F2FP.F16.F32.PACK_AB R34, R7, R6 ;  /* 0x000000060722723e */ /* 0x000fe400000000ff */
[----:B------:R-:W-:Y:S01]  /*5560*/  F2FP.F16.F32.PACK_AB R35, R9, R8 ;  /* 0x000000080923723e */ /* 0x000fe200000000ff */
[----:B------:R-:W-:Y:S06]  /*5570*/  @P0 BRA `(.L_x_58) ;  /* 0x0000000000040947 */ /* 0x000fec0003800000 */
[----:B------:R-:W-:-:S04]  /*5580*/  DEPBAR.LE SB0, 0x1 ;  /* 0x000080400000791a */ /* 0x000fc80000000000 */
.L_x_58:
[----:B------:R-:W-:Y:S05]  /*5590*/  WARPSYNC.ALL ;  /* 0x0000000000007948 */ /* 0x000fea0003800000 */
[----:B------:R-:W-:Y:S01]  /*55a0*/  BAR.SYNC.DEFER_BLOCKING 0x1, 0x80 ;  /* 0x0042000000007b1d */ /* 0x000fe20000010000 */
[----:B------:R-:W-:Y:S02]  /*55b0*/  F2FP.F16.F32.PACK_AB R4, R10, R11 ;  /* 0x0000000b0a04723e */ /* 0x000fe400000000ff */
[----:B------:R-:W-:Y:S02]  /*55c0*/  F2FP.F16.F32.PACK_AB R5, R12, R13 ;  /* 0x0000000d0c05723e */ /* 0x000fe400000000ff */
[----:B------:R-:W-:Y:S01]  /*55d0*/  F2FP.F16.F32.PACK_AB R6, R14, R15 ;  /* 0x0000000f0e06723e */ /* 0x000fe200000000ff */
[----:B------:R-:W-:Y:S01]  /*55e0*/  BSSY B0, `(.L_x_59) ;  /* 0x0000016000007945 */ /* 0x000fe20003800000 */
[----:B------:R-:W-:Y:S01]  /*55f0*/  F2FP.F16.F32.PACK_AB R7, R20, R21 ;  /* 0x000000151407723e */ /* 0x000fe200000000ff */
[----:B------:R1:W-:Y:S01]  /*5600*/  STSM.16.M88.4 [R19+0x9700], R32 ;  /* 0x0097002013007844 */ /* 0x0003e20000000200 */
[----:B------:R-:W-:Y:S01]  /*5610*/  @!PT LDS RZ, [RZ] ;  /* 0x00000000fffff984 */ /* 0x000fe20000000800 */
[----:B------:R-:W-:Y:S01]  /*5620*/  @!PT LDS RZ, [RZ] ;  /* 0x00000000fffff984 */ /* 0x000fe20000000800 */
[----:B------:R-:W-:Y:S01]  /*5630*/  @!PT LDS RZ, [RZ] ;  /* 0x00000000fffff984 */ /* 0x000fe20000000800 */
[----:B------:R-:W-:Y:S01]  /*5640*/  @!PT LDS RZ, [RZ] ;  /* 0x00000000fffff984 */ /* 0x000fe20000000800 */
[----:B------:R2:W-:Y:S06]  /*5650*/  MEMBAR.ALL.CTA ;  /* 0x0000000000007992 */ /* 0x0005ec0000008000 */
[----:B--2---:R-:W2:Y:S02]  /*5660*/  FENCE.VIEW.ASYNC.S ;  /* 0x00000000000073c6 */ /* 0x004ea40000000000 */
[----:B--2---:R-:W-:Y:S06]  /*5670*/  BAR.SYNC.DEFER_BLOCKING 0x1, 0x80 ;  /* 0x0042000000007b1d */ /* 0x004fec0000010000 */
[----:B------:R-:W-:Y:S05]  /*5680*/  @P0 BRA `(.L_x_60) ;  /* 0x00000000002c0947 */ /* 0x000fea0003800000 */
[----:B------:R-:W-:Y:S01]  /*5690*/  R2UR UR40, R22 ;  /* 0x00000000162872ca */ /* 0x000fe200000e0000 */
[----:B------:R-:W-:Y:S02]  /*56a0*/  UIADD3 UR43, -UR50, URZ, URZ ;  /* 0x0000003f322b7290 */ /* 0x000fe4000fffe13f */
[----:B------:R-:W-:Y:S01]  /*56b0*/  UIADD3 UR6, UP0, UR52, 0x670, URZ ;  /* 0x0000067034067890 */ /* 0x000fe2000ff1e03f */
[----:B------:R-:W-:Y:S01]  /*56c0*/  ULDC UR4, c[0x0][0xa10] ;  /* 0x0002840000047ab9 */ /* 0x000fe20000000800 */
[----:B------:R-:W-:Y:S01]  /*56d0*/  UMOV UR41, URZ ;  /* 0x0000003f00297c82 */ /* 0x000fe20008000000 */
[----:B------:R-:W-:Y:S02]  /*56e0*/  UIMAD UR43, UR4, UR43, UR49 ;  /* 0x0000002b042b72a4 */ /* 0x000fe4000f8e0231 */
[----:B------:R-:W-:-:S05]  /*56f0*/  UIADD3.X UR7, URZ, UR53, URZ, UP0, !UPT ;  /* 0x000000353f077290 */ /* 0x000fca00087fe43f */
[----:B------:R-:W-:-:S09]  /*5700*/  UIADD3 UR40, UR40, 0x9700, URZ ;  /* 0x0000970028287890 */ /* 0x000fd2000fffe03f */
[----:B------:R2:W-:Y:S01]  /*5710*/  UTMASTG.4D [UR40], [UR6] ;  /* 0x00000028060073b5 */ /* 0x0005e20008018000 */
[----:B------:R0:W-:Y:S01]  /*5720*/  UTMACMDFLUSH ;  /* 0x00000000000079b7 */ /* 0x0001e20000000000 */
[----:B--2---:R-:W-:-:S04]  /*5730*/  DEPBAR.LE SB0, 0x1 ;  /* 0x000080400000791a */ /* 0x004fc80000000000 */
.L_x_60:
[----:B------:R-:W-:Y:S05]  /*5740*/  BSYNC B0 ;  /* 0x0000000000007941 */ /* 0x000fea0003800000 */
.L_x_59:
        /* <DEDUP_REMOVED lines=12> */
[----:B---3--:R-:W3:Y:S02]  /*5810*/  FENCE.VIEW.ASYNC.S ;  /* 0x00000000000073c6 */ /* 0x008ee40000000000 */
[----:B---3--:R-:W-:Y:S06]  /*5820*/  BAR.SYNC.DEFER_BLOCKING 0x1, 0x80 ;  /* 0x0042000000007b1d */ /* 0x008fec0000010000 */
[----:B------:R-:W-:Y:S05]  /*5830*/  @P0 BRA `(.L_x_62) ;  /* 0x00000000002c0947 */ /* 0x000fea0003800000 */
[----:B------:R-:W-:Y:S01]  /*5840*/  R2UR UR40, R22 ;  /* 0x00000000162872ca */ /* 0x000fe200000e0000 */
[----:B------:R-:W-:Y:S02]  /*5850*/  UIADD3 UR43, -UR50, URZ, URZ ;  /* 0x0000003f322b7290 */ /* 0x000fe4000fffe13f */
[----:B------:R-:W-:Y:S01]  /*5860*/  UIADD3 UR6, UP0, UR52, 0x670, URZ ;  /* 0x0000067034067890 */ /* 0x000fe2000ff1e03f */
[----:B------:R-:W-:Y:S01]  /*5870*/  ULDC UR4, c[0x0][0xa10] ;  /* 0x0002840000047ab9 */ /* 0x000fe20000000800 */
[----:B------:R-:W-:Y:S01]  /*5880*/  UMOV UR41, 0x10 ;  /* 0x0000001000297882 */ /* 0x000fe20000000000 */
[----:B------:R-:W-:Y:S02]  /*5890*/  UIMAD UR43, UR4, UR43, UR49 ;  /* 0x0000002b042b72a4 */ /* 0x000fe4000f8e0231 */
[----:B------:R-:W-:-:S05]  /*58a0*/  UIADD3.X UR7, URZ, UR53, URZ, UP0, !UPT ;  /* 0x000000353f077290 */ /* 0x000fca00087fe43f */
[----:B------:R-:W-:-:S09]  /*58b0*/  UIADD3 UR40, UR40, 0x9f00, URZ ;  /* 0x00009f0028287890 */ /* 0x000fd2000fffe03f */
[----:B------:R3:W-:Y:S01]  /*58c0*/  UTMASTG.4D [UR40], [UR6] ;  /* 0x00000028060073b5 */ /* 0x0007e20008018000 */
[----:B------:R0:W-:Y:S01]  /*58d0*/  UTMACMDFLUSH ;  /* 0x00000000000079b7 */ /* 0x0001e20000000000 */
[----:B---3--:R-:W-:-:S04]  /*58e0*/  DEPBAR.LE SB0, 0x1 ;  /* 0x000080400000791a */ /* 0x008fc80000000000 */
.L_x_62:
[----:B------:R-:W-:Y:S05]  /*58f0*/  BSYNC B0 ;  /* 0x0000000000007941 */ /* 0x000fea0003800000 */
.L_x_61:
[----:B------:R-:W-:Y:S06]  /*5900*/  BAR.SYNC.DEFER_BLOCKING 0x1, 0x80 ;  /* 0x0042000000007b1d */ /* 0x000fec0000010000 */
[----:B------:R-:W-:Y:S01]  /*5910*/  BSSY B0, `(.L_x_63) ;  /* 0x0000016000007945 */ /* 0x000fe20003800000 */
[----:B------:R3:W-:Y:S01]  /*5920*/  STSM.16.M88.4 [R23], R24 ;  /* 0x0000001817007844 */ /* 0x0007e20000000200 */
[----:B------:R-:W-:Y:S01]  /*5930*/  @!PT LDS RZ, [RZ] ;  /* 0x00000000fffff984 */ /* 0x000fe20000000800 */
[----:B------:R-:W-:Y:S01]  /*5940*/  @!PT LDS RZ, [RZ] ;  /* 0x00000000fffff984 */ /* 0x000fe20000000800 */
[----:B------:R-:W-:Y:S01]  /*5950*/  @!PT LDS RZ, [RZ] ;  /* 0x00000000fffff984 */ /* 0x000fe20000000800 */
[----:B------:R-:W-:Y:S01]  /*5960*/  @!PT LDS RZ, [RZ] ;  /* 0x00000000fffff984 */ /* 0x000fe20000000800 */
[----:B------:R4:W-:Y:S06]  /*5970*/  MEMBAR.ALL.CTA ;  /* 0x0000000000007992 */ /* 0x0009ec0000008000 */
[----:B----4-:R-:W4:Y:S02]  /*5980*/  FENCE.VIEW.ASYNC.S ;  /* 0x00000000000073c6 */ /* 0x010f240000000000 */
[----:B----4-:R-:W-:Y:S06]  /*5990*/  BAR.SYNC.DEFER_BLOCKING 0x1, 0x80 ;  /* 0x0042000000007b1d */ /* 0x010fec0000010000 */
[----:B------:R-:W-:Y:S05]  /*59a0*/  @P0 BRA `(.L_x_64) ;  /* 0x0000000000300947 */ /* 0x000fea0003800000 */
[----:B------:R-:W-:Y:S01]  /*59b0*/  R2UR UR8, R22 ;  /* 0x00000000160872ca */ /* 0x000fe200000e0000 */
[----:B------:R-:W-:Y:S02]  /*59c0*/  UIADD3 UR11, -UR50, URZ, URZ ;  /* 0x0000003f320b7290 */ /* 0x000fe4000fffe13f */
[----:B------:R-:W-:Y:S01]  /*59d0*/  UIADD3 UR6, UP0, UR52, 0x670, URZ ;  /* 0x0000067034067890 */ /* 0x000fe2000ff1e03f */
[----:B------:R-:W-:Y:S01]  /*59e0*/  ULDC UR4, c[0x0][0xa10] ;  /* 0x0002840000047ab9 */ /* 0x000fe20000000800 */
[----:B------:R-:W-:Y:S01]  /*59f0*/  UMOV UR9, 0x20 ;  /* 0x0000002000097882 */ /* 0x000fe20000000000 */
[----:B------:R-:W-:Y:S02]  /*5a00*/  UIMAD UR11, UR4, UR11, UR49 ;  /* 0x0000000b040b72a4 */ /* 0x000fe4000f8e0231 */
[----:B------:R-:W-:Y:S01]  /*5a10*/  UIADD3.X UR7, URZ, UR53, URZ, UP0, !UPT ;  /* 0x000000353f077290 */ /* 0x000fe200087fe43f */
[----:B------:R-:W-:Y:S01]  /*5a20*/  UMOV UR10, UR42 ;  /* 0x0000002a000a7c82 */ /* 0x000fe20008000000 */
[----:B------:R-:W-:-:S03]  /*5a30*/  UMOV UR12, UR44 ;  /* 0x0000002c000c7c82 */ /* 0x000fc60008000000 */
[----:B------:R-:W-:-:S09]  /*5a40*/  UIADD3 UR8, UR8, 0x9700, URZ ;  /* 0x0000970008087890 */ /* 0x000fd2000fffe03f */
[----:B------:R4:W-:Y:S02]  /*5a50*/  UTMASTG.4D [UR8], [UR6] ;  /* 0x00000008060073b5 */ /* 0x0009e40008018000 */
[----:B----4-:R0:W-:Y:S02]  /*5a60*/  UTMACMDFLUSH ;  /* 0x00000000000079b7 */ /* 0x0101e40000000000 */
.L_x_64:
[----:B------:R-:W-:Y:S05]  /*5a70*/  BSYNC B0 ;  /* 0x0000000000007941 */ /* 0x000fea0003800000 */
.L_x_63:
[----:B------:R-:W-:Y:S01]  /*5a80*/  ULEA UR4, UR51, 0xfffffff8, 0x3 ;  /* 0xfffffff833047891 */ /* 0x000fe2000f8e183f */
[----:B------:R-:W-:-:S04]  /*5a90*/  DEPBAR.LE SB0, 0x0 ;  /* 0x000080000000791a */ /* 0x000fc80000000000 */
[----:B------:R-:W-:Y:S01]  /*5aa0*/  ULOP3.LUT UR4, UR4, 0x8, URZ, 0xc0, !UPT ;  /* 0x0000000804047892 */ /* 0x000fe2000f8ec03f */
[----:B------:R-:W-:-:S03]  /*5ab0*/  LOP3.LUT R80, R80, 0x1, RZ, 0x3c, !PT ;  /* 0x0000000150507812 */ /* 0x000fc600078e3cff */
[----:B------:R-:W-:-:S06]  /*5ac0*/  ULOP3.LUT UR4, UR4, 0x18, URZ, 0x3c, !UPT ;  /* 0x0000001804047892 */ /* 0x000fcc000f8e3c3f */
[----:B------:R-:W-:Y:S01]  /*5ad0*/  IMAD.U32 R0, RZ, RZ, UR4 ;  /* 0x00000004ff007e24 */ /* 0x000fe2000f8e00ff */
[----:B------:R-:W-:Y:S02]  /*5ae0*/  ULDC UR4, c[0x0][0xc] ;  /* 0x0000030000047ab9 */ /* 0x000fe40000000800 */
[----:B------:R-:W-:Y:S01]  /*5af0*/  IADD3 R17, R17, UR4, RZ ;  /* 0x0000000411117c10 */ /* 0x000fe2000fffe0ff */
[----:B------:R-:W-:Y:S01]  /*5b00*/  ULDC UR4, c[0x0][0xa00] ;  /* 0x0002800000047ab9 */ /* 0x000fe20000000800 */
[----:B------:R4:W-:Y:S02]  /*5b10*/  SYNCS.ARRIVE.TRANS64.A1T0 RZ, [R0+UR45+0xca90], RZ ;  /* 0x00ca90ff00ff79a7 */ /* 0x0009e4000810002d */
[----:B------:R-:W-:-:S13]  /*5b20*/  ISETP.GE.AND P0, PT, R17, UR4, PT ;  /* 0x0000000411007c0c */ /* 0x000fda000bf06270 */
[----:B----4-:R-:W-:Y:S05]  /*5b30*/  @!P0 BRA `(.L_x_65) ;  /* 0xffffffb000608947 */ /* 0x010fea000383ffff */
[----:B------:R-:W-:Y:S05]  /*5b40*/  EXIT ;  /* 0x000000000000794d */ /* 0x000fea0003800000 */
.L_x_6:
[----:B------:R-:W-:-:S08]  /*5b50*/  NOP ;  /* 0x0000000000007918 */ /* 0x000fd00000000000 */
[----:B------:R-:W2:-:S00]  /*5b60*/  USETMAXREG.DEALLOC.CTAPOOL 0x18 ;  /* 0x00000018000079c8 */ /* 0x000e8000080e0500 */
[----:B------:R-:W-:-:S13]  /*5b70*/  PLOP3.LUT P3, PT, PT, PT, UP0, 0x80, 0x0 ;  /* 0x000000000000781c */ /* 0x000fda0003f6f008 */
[----:B--2---:R-:W-:Y:S05]  /*5b80*/  @!P3 BRA `(.L_x_66) ;  /* 0x00000008008cb947 */ /* 0x004fea0003800000 */
[----:B------:R-:W-:-:S13]  /*5b90*/  PLOP3.LUT P2, PT, PT, PT, UP1, 0x80, 0x0 ;  /* 0x000000000000781c */ /* 0x000fda0003f4f018 */
[----:B-1----:R-:W-:Y:S05]  /*5ba0*/  @P2 EXIT ;  /* 0x000000000000294d */ /* 0x002fea0003800000 */
[----:B------:R-:W-:Y:S02]  /*5bb0*/  ULDC UR4, c[0x0][0xa00] ;  /* 0x0002800000047ab9 */ /* 0x000fe40000000800 */
[----:B------:R-:W-:-:S13]  /*5bc0*/  ISETP.GE.AND P2, PT, R17, UR4, PT ;  /* 0x0000000411007c0c */ /* 0x000fda000bf46270 */
[----:B------:R-:W-:Y:S05]  /*5bd0*/  @P2 EXIT ;  /* 0x000000000000294d */ /* 0x000fea0003800000 */
[----:B------:R-:W-:Y:S01]  /*5be0*/  LOP3.LUT P2, RZ, R2, 0x1f, RZ, 0xc0, !PT ;  /* 0x0000001f02ff7812 */ /* 0x000fe2000784c0ff */
[----:B------:R-:W-:Y:S01]  /*5bf0*/  BSSY B0, `(.L_x_67) ;  /* 0x000009b000007945 */ /* 0x000fe20003800000 */
[----:B------:R-:W-:Y:S01]  /*5c00*/  IMAD.MOV.U32 R4, RZ, RZ, 0x1 ;  /* 0x00000001ff047424 */ /* 0x000fe200078e00ff */
[----:B------:R-:W-:Y:S01]  /*5c10*/  MOV R5, 0x1 ;  /* 0x0000000100057802 */ /* 0x000fe20000000f00 */
[----:B------:R-:W-:Y:S01]  /*5c20*/  IMAD.MOV.U32 R0, RZ, RZ, RZ ;  /* 0x000000ffff007224 */ /* 0x000fe200078e00ff */
[----:B------:R-:W-:Y:S01]  /*5c30*/  PLOP3.LUT P0, PT, P2, P0, PT, 0x2a, 0x0 ;  /* 0x000000000000781c */ /* 0x000fe20001700572 */
[----:B------:R-:W-:Y:S01]  /*5c40*/  ULOP3.LUT UR17, UR39, 0x2, URZ, 0xfc, !UPT ;  /* 0x0000000227117892 */ /* 0x000fe2000f8efc3f */
[----:B------:R-:W-:Y:S01]  /*5c50*/  ULDC UR20, c[0x0][0xc] ;  /* 0x0000030000147ab9 */ /* 0x000fe20000000800 */
[----:B------:R-:W-:Y:S01]  /*5c60*/  ULDC.64 UR18, c[0x0][0x198] ;  /* 0x0000660000127ab9 */ /* 0x000fe20000000a00 */
[----:B------:R-:W-:-:S09]  /*5c70*/  ULDC UR21, c[0x0][0xa00] ;  /* 0x0002800000157ab9 */ /* 0x000fd20000000800 */
.L_x_82:
[----:B------:R-:W1:Y:S01]  /*5c80*/  LDC R6, c[0x0][0xa04] ;  /* 0x00028100ff067b82 */ /* 0x000e620000000800 */
[----:B------:R-:W-:Y:S01]  /*5c90*/  IMAD.MOV.U32 R7, RZ, RZ, R17 ;  /* 0x000000ffff077224 */ /* 0x000fe200078e0011 */
[----:B------:R-:W-:-:S06]  /*5ca0*/  UMOV UR4, 0xffffffff ;  /* 0xffffffff00047882 */ /* 0x000fcc0000000000 */
[----:B------:R-:W2:Y:S08]  /*5cb0*/  LDC R10, c[0x0][0xa10] ;  /* 0x00028400ff0a7b82 */ /* 0x000eb00000000800 */
[----:B------:R-:W3:Y:S01]  /*5cc0*/  LDC R13, c[0x0][0xa1c] ;  /* 0x00028700ff0d7b82 */ /* 0x000ee20000000800 */
[----:B-1----:R-:W-:Y:S02]  /*5cd0*/  ISETP.NE.AND P2, PT, R6, 0x1, PT ;  /* 0x000000010600780c */ /* 0x002fe40003f45270 */
[----:B--2---:R-:W-:-:S11]  /*5ce0*/  ISETP.NE.AND P3, PT, R10, 0x1, PT ;  /* 0x000000010a00780c */ /* 0x004fd60003f65270 */
[----:B------:R-:W1:Y:S01]  /*5cf0*/  @P2 LDC.64 R8, c[0x0][0xa08] ;  /* 0x00028200ff082b82 */ /* 0x000e620000000a00 */
[----:B---3--:R-:W-:-:S07]  /*5d00*/  ISETP.NE.AND P4, PT, R13, 0x1, PT ;  /* 0x000000010d00780c */ /* 0x008fce0003f85270 */
[----:B------:R-:W2:Y:S08]  /*5d10*/  @P3 LDC R12, c[0x0][0xa14] ;  /* 0x00028500ff0c3b82 */ /* 0x000eb00000000800 */
[----:B------:R-:W3:Y:S08]  /*5d20*/  @P3 LDC R11, c[0x0][0xa18] ;  /* 0x00028600ff0b3b82 */ /* 0x000ef00000000800 */
[----:B------:R-:W4:Y:S01]  /*5d30*/  @P4 LDC.64 R2, c[0x0][0xa20] ;  /* 0x00028800ff024b82 */ /* 0x000f220000000a00 */
[----:B-1----:R-:W-:-:S05]  /*5d40*/  @P2 IMAD.HI.U32 R8, R17, R8, RZ ;  /* 0x0000000811082227 */ /* 0x002fca00078e00ff */
[----:B------:R-:W-:-:S05]  /*5d50*/  @P2 SHF.R.U32.HI R7, RZ, R9, R8 ;  /* 0x00000009ff072219 */ /* 0x000fca0000011608 */
[----:B--2---:R-:W-:-:S04]  /*5d60*/  @P3 IMAD.HI.U32 R8, R7, R12, RZ ;  /* 0x0000000c07083227 */ /* 0x004fc800078e00ff */
[----:B------:R-:W-:Y:S01]  /*5d70*/  IMAD.MOV.U32 R9, RZ, RZ, R7 ;  /* 0x000000ffff097224 */ /* 0x000fe200078e0007 */
[----:B---3--:R-:W-:-:S05]  /*5d80*/  @P3 SHF.R.U32.HI R9, RZ, R11, R8 ;  /* 0x0000000bff093219 */ /* 0x008fca0000011608 */
[----:B----4-:R-:W-:Y:S01]  /*5d90*/  @P4 IMAD.HI.U32 R8, R9, R2, RZ ;  /* 0x0000000209084227 */ /* 0x010fe200078e00ff */
[----:B------:R-:W-:-:S04]  /*5da0*/  MOV R2, R9 ;  /* 0x0000000900027202 */ /* 0x000fc80000000f00 */
[----:B------:R-:W-:Y:S01]  /*5db0*/  @P4 SHF.R.U32.HI R2, RZ, R3, R8 ;  /* 0x00000003ff024219 */ /* 0x000fe20000011608 */
[----:B------:R-:W-:-:S04]  /*5dc0*/  IMAD.MOV R3, RZ, RZ, -R9 ;  /* 0x000000ffff037224 */ /* 0x000fc800078e0a09 */
[----:B------:R-:W-:Y:S02]  /*5dd0*/  IMAD.MOV R2, RZ, RZ, -R2 ;  /* 0x000000ffff027224 */ /* 0x000fe400078e0a02 */
[----:B------:R-:W-:Y:S02]  /*5de0*/  IMAD R10, R10, R3, R7 ;  /* 0x000000030a0a7224 */ /* 0x000fe400078e0207 */
[----:B------:R-:W-:Y:S01]  /*5df0*/  IMAD R2, R13, R2, R9 ;  /* 0x000000020d027224 */ /* 0x000fe200078e0209 */
[----:B------:R-:W-:Y:S06]  /*5e00*/  BRA.DIV UR4, `(.L_x_68) ;  /* 0x0000001a04e47947 */ /* 0x000fec000b800000 */
[----:B------:R-:W-:-:S13]  /*5e10*/  ELECT P6, URZ, PT ;  /* 0x00000000003f782f */ /* 0x000fda00038c0000 */
.L_x_119:
[----:B------:R-:W-:Y:S01]  /*5e20*/  IADD3 R3, -R7, RZ, RZ ;  /* 0x000000ff07037210 */ /* 0x000fe20007ffe1ff */
[----:B------:R-:W-:Y:S04]  /*5e30*/  BSSY B1, `(.L_x_69) ;  /* 0x0000034000017945 */ /* 0x000fe80003800000 */
[----:B------:R-:W-:Y:S02]  /*5e40*/  IMAD R3, R6, R3, R17 ;  /* 0x0000000306037224 */ /* 0x000fe400078e0211 */
[----:B------:R-:W-:Y:S02]  /*5e50*/  IMAD.MOV.U32 R6, RZ, RZ, RZ ;  /* 0x000000ffff067224 */ /* 0x000fe400078e00ff */
[----:B------:R-:W-:Y:S01]  /*5e60*/  IMAD.SHL.U32 R3, R3, 0x80, RZ ;  /* 0x0000008003037824 */ /* 0x000fe200078e00ff */
[----:B------:R-:W-:Y:S06]  /*5e70*/  @!P6 BRA `(.L_x_70) ;  /* 0x0000000000bce947 */ /* 0x000fec0003800000 */
[----:B------:R-:W1:Y:S01]  /*5e80*/  S2R R7, SR_CgaCtaId ;  /* 0x0000000000077919 */ /* 0x000e620000008800 */
[----:B------:R-:W-:-:S04]  /*5e90*/  MOV R6, 0x400 ;  /* 0x0000040000067802 */ /* 0x000fc80000000f00 */
[----:B-1----:R-:W-:Y:S02]  /*5ea0*/  LEA R9, R7, R6, 0x18 ;  /* 0x0000000607097211 */ /* 0x002fe400078ec0ff */
[----:B------:R-:W-:Y:S02]  /*5eb0*/  SHF.L.U32 R6, R5, 0x1f, RZ ;  /* 0x0000001f05067819 */ /* 0x000fe400000006ff */
[----:B------:R-:W-:-:S04]  /*5ec0*/  LEA R7, R0, R9, 0x3 ;  /* 0x0000000900077211 */ /* 0x000fc800078e18ff */
[----:B------:R-:W1:Y:S02]  /*5ed0*/  SYNCS.PHASECHK.TRANS64.TRYWAIT P2, [R7+URZ+0xca60], R6 ;  /* 0x00ca6006070075a7 */ /* 0x000e64000804017f */
[----:B-1----:R-:W-:Y:S05]  /*5ee0*/  @!P2 BRA `(.L_x_71) ;  /* 0x0000001800cca947 */ /* 0x002fea0003800000 */
.L_x_120:
[----:B------:R-:W-:Y:S01]  /*5ef0*/  UPRMT UR4, UR17, 0x9910, URZ ;  /* 0x0000991011047896 */ /* 0x000fe2000800003f */
[----:B-1----:R-:W-:-:S03]  /*5f00*/  @P1 IMAD.MOV.U32 R6, RZ, RZ, 0x1800 ;  /* 0x00001800ff061424 */ /* 0x002fc600078e00ff */
[----:B------:R-:W-:Y:S01]  /*5f10*/  UISETP.NE.AND UP0, UPT, UR4, 0x2, UPT ;  /* 0x000000020400788c */ /* 0x000fe2000bf05270 */
[----:B------:R1:W-:Y:S05]  /*5f20*/  @P1 SYNCS.ARRIVE.TRANS64 RZ, [R7+URZ+0xca50], R6 ;  /* 0x00ca500607ff19a7 */ /* 0x0003ea000800003f */
[----:B------:R-:W-:-:S13]  /*5f30*/  PLOP3.LUT P2, PT, PT, PT, UP0, 0x80, 0x0 ;  /* 0x000000000000781c */ /* 0x000fda0003f4f008 */
[----:B-1----:R-:W-:Y:S05]  /*5f40*/  @P2 BRA `(.L_x_72) ;  /* 0x0000000000042947 */ /* 0x002fea0003800000 */
[----:B------:R-:W-:Y:S01]  /*5f50*/  BPT.TRAP 0x1 ;  /* 0x000000040000795c */ /* 0x000fe20000300000 */
.L_x_72:
[----:B------:R-:W-:Y:S05]  /*5f60*/  @P0 BRA `(.L_x_73) ;  /* 0x0000000000040947 */ /* 0x000fea0003800000 */
[----:B------:R-:W-:Y:S01]  /*5f70*/  BPT.TRAP 0x1 ;  /* 0x000000040000795c */ /* 0x000fe20000300000 */
.L_x_73:
[----:B------:R-:W-:Y:S01]  /*5f80*/  R2UR UR5, R9 ;  /* 0x00000000090572ca */ /* 0x000fe200000e0000 */
[----:B------:R-:W-:Y:S01]  /*5f90*/  UIADD3 UR4, UP0, UR18, 0xf0, URZ ;  /* 0x000000f012047890 */ /* 0x000fe2000ff1e03f */
[----:B------:R-:W-:Y:S01]  /*5fa0*/  R2UR UR8, R0 ;  /* 0x00000000000872ca */ /* 0x000fe200000e0000 */
[----:B------:R-:W-:Y:S01]  /*5fb0*/  UMOV UR10, URZ ;  /* 0x0000003f000a7c82 */ /* 0x000fe20008000000 */
[----:B------:R-:W-:Y:S01]  /*5fc0*/  R2UR UR9, R7 ;  /* 0x00000000070972ca */ /* 0x000fe200000e0000 */
[----:B------:R-:W-:Y:S01]  /*5fd0*/  UMOV UR6, 0x0 ;  /* 0x0000000000067882 */ /* 0x000fe20000000000 */
[----:B------:R-:W-:Y:S01]  /*5fe0*/  R2UR UR11, R3 ;  /* 0x00000000030b72ca */ /* 0x000fe200000e0000 */
[----:B------:R-:W-:Y:S01]  /*5ff0*/  UMOV UR7, 0x10000000 ;  /* 0x1000000000077882 */ /* 0x000fe20000000000 */
[----:B------:R-:W-:Y:S01]  /*6000*/  R2UR UR12, R10 ;  /* 0x000000000a0c72ca */ /* 0x000fe200000e0000 */
[----:B------:R-:W-:Y:S01]  /*6010*/  UMOV UR15, 0x10 ;  /* 0x00000010000f7882 */ /* 0x000fe20000000000 */
[----:B------:R-:W-:Y:S01]  /*6020*/  R2UR UR13, R2 ;  /* 0x00000000020d72ca */ /* 0x000fe200000e0000 */
[----:B------:R-:W-:-:S04]  /*6030*/  VIADD R0, R0, 0x1 ;  /* 0x0000000100007836 */ /* 0x000fc80000000000 */
[----:B------:R-:W-:Y:S01]  /*6040*/  UIMAD UR8, UR8, 0x1800, UR5 ;  /* 0x00001800080878a4 */ /* 0x000fe2000f8e0205 */
[C---:B------:R-:W-:Y:S01]  /*6050*/  ISETP.NE.AND P2, PT, R0.reuse, 0x2, PT ;  /* 0x000000020000780c */ /* 0x040fe20003f45270 */
[----:B------:R-:W-:Y:S02]  /*6060*/  UIADD3 UR9, UR9, 0xca50, URZ ;  /* 0x0000ca5009097890 */ /* 0x000fe4000fffe03f */
[----:B------:R-:W-:Y:S01]  /*6070*/  UIADD3.X UR5, URZ, UR19, URZ, UP0, !UPT ;  /* 0x000000133f057290 */ /* 0x000fe200087fe43f */
[----:B------:R-:W-:Y:S01]  /*6080*/  SEL R6, RZ, 0x1, P2 ;  /* 0x00000001ff067807 */ /* 0x000fe20001000000 */
[----:B------:R-:W-:Y:S01]  /*6090*/  UIADD3 UR14, UR8, 0x800, URZ ;  /* 0x00000800080e7890 */ /* 0x000fe2000fffe03f */
[----:B------:R-:W-:Y:S01]  /*60a0*/  SEL R0, R0, RZ, P2 ;  /* 0x000000ff00007207 */ /* 0x000fe20001000000 */
[----:B------:R-:W-:Y:S01]  /*60b0*/  UIADD3 UR16, UR8, 0x1000, URZ ;  /* 0x0000100008107890 */ /* 0x000fe2000fffe03f */
[----:B------:R-:W-:Y:S02]  /*60c0*/  LOP3.LUT R5, R5, R6, RZ, 0x3c, !PT ;  /* 0x0000000605057212 */ /* 0x000fe400078e3cff */
[----:B------:R-:W-:-:S02]  /*60d0*/  MOV R6, 0x40 ;  /* 0x0000004000067802 */ /* 0x000fc40000000f00 */
[----:B------:R1:W-:Y:S02]  /*60e0*/  UTMALDG.4D [UR8], [UR4], desc[UR6] ;  /* 0x00000608040075b4 */ /* 0x0003e40008019000 */
[----:B-1----:R-:W-:Y:S01]  /*60f0*/  UMOV UR8, UR14 ;  /* 0x0000000e00087c82 */ /* 0x002fe20008000000 */
[----:B------:R-:W-:Y:S01]  /*6100*/  UMOV UR10, UR15 ;  /* 0x0000000f000a7c82 */ /* 0x000fe20008000000 */
[----:B------:R-:W-:Y:S01]  /*6110*/  UMOV UR14, 0x20 ;  /* 0x00000020000e7882 */ /* 0x000fe20000000000 */
[----:B------:R1:W-:Y:S02]  /*6120*/  UTMALDG.4D [UR8], [UR4], desc[UR6] ;  /* 0x00000608040075b4 */ /* 0x0003e40008019000 */
[----:B-1----:R-:W-:Y:S01]  /*6130*/  UMOV UR8, UR16 ;  /* 0x0000001000087c82 */ /* 0x002fe20008000000 */
[----:B------:R-:W-:Y:S02]  /*6140*/  UMOV UR10, UR14 ;  /* 0x0000000e000a7c82 */ /* 0x000fe40008000000 */
[----:B------:R1:W-:Y:S02]  /*6150*/  UTMALDG.4D [UR8], [UR4], desc[UR6] ;  /* 0x00000608040075b4 */ /* 0x0003e40008019000 */
[----:B-1----:R-:W-:Y:S01]  /*6160*/  NOP ;  /* 0x0000000000007918 */ /* 0x002fe20000000000 */
.L_x_70:
[----:B------:R-:W-:Y:S05]  /*6170*/  BSYNC B1 ;  /* 0x0000000000017941 */ /* 0x000fea0003800000 */
.L_x_69:
[----:B------:R-:W-:Y:S01]  /*6180*/  LOP3.LUT P2, RZ, R4, 0xff, RZ, 0xc0, !PT ;  /* 0x000000ff04ff7812 */ /* 0x000fe2000784c0ff */
[----:B------:R-:W-:-:S12]  /*6190*/  BSSY B1, `(.L_x_74) ;  /* 0x0000009000017945 */ /* 0x000fd80003800000 */
[----:B------:R-:W-:Y:S05]  /*61a0*/  @!P2 BRA `(.L_x_75) ;  /* 0x00000000001ca947 */ /* 0x000fea0003800000 */
[----:B------:R-:W1:Y:S01]  /*61b0*/  S2R R7, SR_CgaCtaId ;  /* 0x0000000000077919 */ /* 0x000e620000008800 */
[----:B------:R-:W-:-:S04]  /*61c0*/  MOV R4, 0x400 ;  /* 0x0000040000047802 */ /* 0x000fc80000000f00 */
[----:B-1----:R-:W-:Y:S02]  /*61d0*/  LEA R7, R7, R4, 0x18 ;  /* 0x0000000407077211 */ /* 0x002fe400078ec0ff */
[----:B------:R-:W-:Y:S02]  /*61e0*/  SHF.L.U32 R4, RZ, 0x1f, RZ ;  /* 0x0000001fff047819 */ /* 0x000fe400000006ff */
[----:B------:R1:W-:Y:S02]  /*61f0*/  SYNCS.ARRIVE.TRANS64.A1T0 RZ, [R7+URZ+0xcab0], RZ ;  /* 0x00cab0ff07ff79a7 */ /* 0x0003e4000810003f */
[----:B------:R-:W2:Y:S02]  /*6200*/  SYNCS.PHASECHK.TRANS64.TRYWAIT P2, [R7+URZ+0xcab0], R4 ;  /* 0x00cab004070075a7 */ /* 0x000ea4000804017f */
[----:B-12---:R-:W-:Y:S05]  /*6210*/  @!P2 BRA `(.L_x_76) ;  /* 0x000000180014a947 */ /* 0x006fea0003800000 */
.L_x_75:
[----:B------:R-:W-:Y:S05]  /*6220*/  BSYNC B1 ;  /* 0x0000000000017941 */ /* 0x000fea0003800000 */
.L_x_74:
[----:B------:R-:W-:Y:S04]  /*6230*/  BSSY B1, `(.L_x_77) ;  /* 0x0000032000017945 */ /* 0x000fe80003800000 */
[----:B------:R-:W-:Y:S05]  /*6240*/  @!P6 BRA `(.L_x_78) ;  /* 0x0000000000c0e947 */ /* 0x000fea0003800000 */
[----:B-1----:R-:W1:Y:S01]  /*6250*/  S2R R7, SR_CgaCtaId ;  /* 0x0000000000077919 */ /* 0x002e620000008800 */
[----:B------:R-:W-:Y:S02]  /*6260*/  MOV R4, 0x400 ;  /* 0x0000040000047802 */ /* 0x000fe40000000f00 */
[----:B------:R-:W-:Y:S02]  /*6270*/  SHF.L.U32 R9, R5, 0x1f, RZ ;  /* 0x0000001f05097819 */ /* 0x000fe400000006ff */
[----:B-1----:R-:W-:-:S05]  /*6280*/  LEA R7, R7, R4, 0x18 ;  /* 0x0000000407077211 */ /* 0x002fca00078ec0ff */
[----:B------:R-:W-:-:S04]  /*6290*/  IMAD R4, R0, 0x8, R7 ;  /* 0x0000000800047824 */ /* 0x000fc800078e0207 */
[----:B------:R-:W1:Y:S02]  /*62a0*/  SYNCS.PHASECHK.TRANS64.TRYWAIT P2, [R4+URZ+0xca60], R9 ;  /* 0x00ca6009040075a7 */ /* 0x000e64000804017f */
[----:B-1----:R-:W-:Y:S05]  /*62b0*/  @!P2 BRA `(.L_x_79) ;  /* 0x000000180000a947 */ /* 0x002fea0003800000 */
.L_x_121:
[----:B------:R-:W-:Y:S01]  /*62c0*/  UPRMT UR4, UR17, 0x9910, URZ ;  /* 0x0000991011047896 */ /* 0x000fe2000800003f */
[----:B-1----:R-:W-:-:S03]  /*62d0*/  @P1 IMAD.MOV.U32 R9, RZ, RZ, 0x1800 ;  /* 0x00001800ff091424 */ /* 0x002fc600078e00ff */
[----:B------:R-:W-:Y:S01]  /*62e0*/  UISETP.NE.AND UP0, UPT, UR4, 0x2, UPT ;  /* 0x000000020400788c */ /* 0x000fe2000bf05270 */
[----:B------:R1:W-:Y:S05]  /*62f0*/  @P1 SYNCS.ARRIVE.TRANS64 RZ, [R4+URZ+0xca50], R9 ;  /* 0x00ca500904ff19a7 */ /* 0x0003ea000800003f */
[----:B------:R-:W-:-:S13]  /*6300*/  PLOP3.LUT P2, PT, PT, PT, UP0, 0x80, 0x0 ;  /* 0x000000000000781c */ /* 0x000fda0003f4f008 */
[----:B-1----:R-:W-:Y:S05]  /*6310*/  @P2 BRA `(.L_x_80) ;  /* 0x0000000000042947 */ /* 0x002fea0003800000 */
[----:B------:R-:W-:Y:S01]  /*6320*/  BPT.TRAP 0x1 ;  /* 0x000000040000795c */ /* 0x000fe20000300000 */
.L_x_80:
[----:B------:R-:W-:Y:S05]  /*6330*/  @P0 BRA `(.L_x_81) ;  /* 0x0000000000040947 */ /* 0x000fea0003800000 */
[----:B------:R-:W-:Y:S01]  /*6340*/  BPT.TRAP 0x1 ;  /* 0x000000040000795c */ /* 0x000fe20000300000 */
.L_x_81:
        /* <DEDUP_REMOVED lines=10> */
[----:B------:R-:W-:-:S02]  /*63f0*/  R2UR UR12, R10 ;  /* 0x000000000a0c72ca */ /* 0x000fc400000e0000 */
[----:B------:R-:W-:Y:S02]  /*6400*/  R2UR UR13, R2 ;  /* 0x00000000020d72ca */ /* 0x000fe400000e0000 */
[----:B------:R-:W-:-:S03]  /*6410*/  IADD3 R0, R0, 0x1, RZ ;  /* 0x0000000100007810 */ /* 0x000fc60007ffe0ff */
[----:B------:R-:W-:Y:S01]  /*6420*/  UIADD3 UR11, UR11, UR9, URZ ;  /* 0x000000090b0b7290 */ /* 0x000fe2000fffe03f */
[C---:B------:R-:W-:Y:S01]  /*6430*/  ISETP.NE.AND P2, PT, R0.reuse, 0x2, PT ;  /* 0x000000020000780c */ /* 0x040fe20003f45270 */
[----:B------:R-:W-:Y:S02]  /*6440*/  UIMAD UR8, UR8, 0x1800, UR5 ;  /* 0x00001800080878a4 */ /* 0x000fe4000f8e0205 */
[----:B------:R-:W-:Y:S01]  /*6450*/  UIADD3 UR9, UR14, 0xca50, URZ ;  /* 0x0000ca500e097890 */ /* 0x000fe2000fffe03f */
[----:B------:R-:W-:Y:S01]  /*6460*/  SEL R2, RZ, 0x1, P2 ;  /* 0x00000001ff027807 */ /* 0x000fe20001000000 */
[----:B------:R-:W-:Y:S01]  /*6470*/  UIADD3.X UR5, URZ, UR19, URZ, UP0, !UPT ;  /* 0x000000133f057290 */ /* 0x000fe200087fe43f */
[----:B------:R-:W-:Y:S01]  /*6480*/  SEL R0, R0, RZ, P2 ;  /* 0x000000ff00007207 */ /* 0x000fe20001000000 */
[----:B------:R-:W-:Y:S01]  /*6490*/  UIADD3 UR14, UR8, 0x800, URZ ;  /* 0x00000800080e7890 */ /* 0x000fe2000fffe03f */
[----:B------:R-:W-:Y:S01]  /*64a0*/  LOP3.LUT R5, R5, R2, RZ, 0x3c, !PT ;  /* 0x0000000205057212 */ /* 0x000fe200078e3cff */
[----:B------:R-:W-:-:S05]  /*64b0*/  UIADD3 UR16, UR8, 0x1000, URZ ;  /* 0x0000100008107890 */ /* 0x000fca000fffe03f */
        /* <DEDUP_REMOVED lines=8> */
[----:B--2---:R-:W-:Y:S01]  /*6540*/  NOP ;  /* 0x0000000000007918 */ /* 0x004fe20000000000 */
.L_x_78:
[----:B------:R-:W-:Y:S05]  /*6550*/  BSYNC B1 ;  /* 0x0000000000017941 */ /* 0x000fea0003800000 */
.L_x_77:
[----:B------:R-:W-:Y:S01]  /*6560*/  VIADD R17, R17, UR20 ;  /* 0x0000001411117c36 */ /* 0x000fe20008000000 */
[----:B-1----:R-:W-:-:S04]  /*6570*/  PRMT R4, RZ, 0x7610, R4 ;  /* 0x00007610ff047816 */ /* 0x002fc80000000004 */
[----:B------:R-:W-:-:S13]  /*6580*/  ISETP.GE.AND P2, PT, R17, UR21, PT ;  /* 0x0000001511007c0c */ /* 0x000fda000bf46270 */
[----:B------:R-:W-:Y:S05]  /*6590*/  @!P2 BRA `(.L_x_82) ;  /* 0xfffffff400b8a947 */ /* 0x000fea000383ffff */
[----:B------:R-:W-:Y:S05]  /*65a0*/  BSYNC B0 ;  /* 0x0000000000007941 */ /* 0x000fea0003800000 */
.L_x_67:
[----:B------:R-:W-:Y:S05]  /*65b0*/  EXIT ;  /* 0x000000000000794d */ /* 0x000fea0003800000 */
.L_x_66:
[----:B-1----:R-:W-:Y:S02]  /*65c0*/  ULDC UR4, c[0x0][0xa00] ;  /* 0x0002800000047ab9 */ /* 0x002fe40000000800 */
[----:B------:R-:W-:-:S13]  /*65d0*/  ISETP.GE.AND P0, PT, R17, UR4, PT ;  /* 0x0000000411007c0c */ /* 0x000fda000bf06270 */
[----:B------:R-:W-:Y:S05]  /*65e0*/  @P0 EXIT ;  /* 0x000000000000094d */ /* 0x000fea0003800000 */
[----:B------:R-:W-:Y:S01]  /*65f0*/  LOP3.LUT P0, RZ, R2, 0x1f, RZ, 0xc0, !PT ;  /* 0x0000001f02ff7812 */ /* 0x000fe2000780c0ff */
[----:B------:R-:W-:Y:S01]  /*6600*/  BSSY B0, `(.L_x_83) ;  /* 0x000010e000007945 */ /* 0x000fe20003800000 */
[----:B------:R-:W-:Y:S01]  /*6610*/  IMAD.MOV.U32 R4, RZ, RZ, 0x1 ;  /* 0x00000001ff047424 */ /* 0x000fe200078e00ff */
[----:B------:R-:W-:Y:S01]  /*6620*/  MOV R5, RZ ;  /* 0x000000ff00057202 */ /* 0x000fe20000000f00 */
[----:B------:R-:W-:Y:S01]  /*6630*/  IMAD.MOV.U32 R0, RZ, RZ, 0x1 ;  /* 0x00000001ff007424 */ /* 0x000fe200078e00ff */
[----:B------:R-:W-:Y:S01]  /*6640*/  PLOP3.LUT P0, PT, P0, P2, PT, 0x2a, 0x0 ;  /* 0x000000000000781c */ /* 0x000fe20000704572 */
[----:B------:R-:W-:Y:S01]  /*6650*/  ULOP3.LUT UR20, UR38, 0x2, URZ, 0xfc, !UPT ;  /* 0x0000000226147892 */ /* 0x000fe2000f8efc3f */
[----:B------:R-:W-:Y:S01]  /*6660*/  ULDC.64 UR16, c[0x0][0x198] ;  /* 0x0000660000107ab9 */ /* 0x000fe20000000a00 */
[----:B------:R-:W-:-:S10]  /*6670*/  ULDC UR21, c[0x0][0xc] ;  /* 0x0000030000157ab9 */ /* 0x000fd40000000800 */
.L_x_110:
[----:B------:R-:W1:Y:S01]  /*6680*/  LDC R2, c[0x0][0xa04] ;  /* 0x00028100ff027b82 */ /* 0x000e620000000800 */
[----:B------:R-:W-:-:S07]  /*6690*/  UMOV UR4, 0xffffffff ;  /* 0xffffffff00047882 */ /* 0x000fce0000000000 */
        /* <DEDUP_REMOVED lines=9> */
[----:B-1----:R-:W-:-:S04]  /*6730*/  @P3 IMAD.HI.U32 R10, R17, R6, RZ ;  /* 0x00000006110a3227 */ /* 0x002fc800078e00ff */
[----:B------:R-:W-:Y:S01]  /*6740*/  IMAD.MOV.U32 R6, RZ, RZ, R17 ;  /* 0x000000ffff067224 */ /* 0x000fe200078e0011 */
[----:B------:R-:W-:-:S04]  /*6750*/  @P3 SHF.R.U32.HI R6, RZ, R7, R10 ;  /* 0x00000007ff063219 */ /* 0x000fc8000001160a */
[----:B------:R-:W-:Y:S01]  /*6760*/  MOV R7, R6 ;  /* 0x0000000600077202 */ /* 0x000fe20000000f00 */
[----:B--2---:R-:W-:-:S05]  /*6770*/  @P4 IMAD.HI.U32 R9, R6, R9, RZ ;  /* 0x0000000906094227 */ /* 0x004fca00078e00ff */
[----:B---3--:R-:W-:-:S05]  /*6780*/  @P4 SHF.R.U32.HI R7, RZ, R12, R9 ;  /* 0x0000000cff074219 */ /* 0x008fca0000011609 */
[----:B------:R-:W-:Y:S02]  /*6790*/  IMAD.MOV.U32 R9, RZ, RZ, R7 ;  /* 0x000000ffff097224 */ /* 0x000fe400078e0007 */
[----:B----4-:R-:W-:-:S05]  /*67a0*/  @P5 IMAD.HI.U32 R2, R7, R2, RZ ;  /* 0x0000000207025227 */ /* 0x010fca00078e00ff */
[----:B------:R-:W-:Y:S01]  /*67b0*/  @P5 SHF.R.U32.HI R9, RZ, R3, R2 ;  /* 0x00000003ff095219 */ /* 0x000fe20000011602 */
[----:B------:R-:W-:-:S04]  /*67c0*/  IMAD.MOV R3, RZ, RZ, -R7 ;  /* 0x000000ffff037224 */ /* 0x000fc800078e0a07 */
[----:B------:R-:W-:Y:S01]  /*67d0*/  IMAD R2, R11, R3, R6 ;  /* 0x000000030b027224 */ /* 0x000fe200078e0206 */
[----:B------:R-:W-:-:S05]  /*67e0*/  IADD3 R3, -R9, RZ, RZ ;  /* 0x000000ff09037210 */ /* 0x000fca0007ffe1ff */
[----:B------:R-:W-:Y:S01]  /*67f0*/  IMAD R3, R8, R3, R7 ;  /* 0x0000000308037224 */ /* 0x000fe200078e0207 */
[----:B------:R-:W-:Y:S06]  /*6800*/  BRA.DIV UR4, `(.L_x_84) ;  /* 0x0000001204c07947 */ /* 0x000fec000b800000 */
[----:B------:R-:W-:-:S13]  /*6810*/  ELECT P6, URZ, PT ;  /* 0x00000000003f782f */ /* 0x000fda00038c0000 */
.L_x_124:
[----:B------:R-:W1:Y:S01]  /*6820*/  LDC R6, c[0x0][0x28c] ;  /* 0x0000a300ff067b82 */ /* 0x000e620000000800 */
[----:B------:R-:W-:Y:S01]  /*6830*/  BSSY B1, `(.L_x_85) ;  /* 0x0000032000017945 */ /* 0x000fe20003800000 */
[----:B-1----:R-:W-:-:S13]  /*6840*/  ISETP.GT.AND P3, PT, R6, RZ, P6 ;  /* 0x000000ff0600720c */ /* 0x002fda0003764270 */
[----:B------:R-:W-:Y:S05]  /*6850*/  @!P3 BRA `(.L_x_86) ;  /* 0x0000000000bcb947 */ /* 0x000fea0003800000 */
[----:B------:R-:W1:Y:S01]  /*6860*/  S2R R8, SR_CgaCtaId ;  /* 0x0000000000087919 */ /* 0x000e620000008800 */
[----:B------:R-:W-:-:S04]  /*6870*/  MOV R7, 0x400 ;  /* 0x0000040000077802 */ /* 0x000fc80000000f00 */
[----:B-1----:R-:W-:Y:S02]  /*6880*/  LEA R10, R8, R7, 0x18 ;  /* 0x00000007080a7211 */ /* 0x002fe400078ec0ff */
[----:B------:R-:W-:-:S03]  /*6890*/  SHF.L.U32 R7, R0, 0x1f, RZ ;  /* 0x0000001f00077819 */ /* 0x000fc600000006ff */
[----:B------:R-:W-:-:S04]  /*68a0*/  IMAD R8, R5, 0x8, R10 ;  /* 0x0000000805087824 */ /* 0x000fc800078e020a */
[----:B------:R-:W1:Y:S02]  /*68b0*/  SYNCS.PHASECHK.TRANS64.TRYWAIT P4, [R8+URZ+0xca28], R7 ;  /* 0x00ca2807080075a7 */ /* 0x000e64000808017f */
[----:B-1----:R-:W-:Y:S05]  /*68c0*/  @!P4 BRA `(.L_x_87) ;  /* 0x0000001000b0c947 */ /* 0x002fea0003800000 */
.L_x_125:
[----:B------:R-:W-:Y:S01]  /*68d0*/  UPRMT UR4, UR20, 0x9910, URZ ;  /* 0x0000991014047896 */ /* 0x000fe2000800003f */
[----:B-1----:R-:W-:-:S03]  /*68e0*/  @P2 IMAD.MOV.U32 R7, RZ, RZ, 0x1800 ;  /* 0x00001800ff072424 */ /* 0x002fc600078e00ff */
[----:B------:R-:W-:Y:S01]  /*68f0*/  UISETP.NE.AND UP0, UPT, UR4, 0x2, UPT ;  /* 0x000000020400788c */ /* 0x000fe2000bf05270 */
[----:B------:R1:W-:Y:S05]  /*6900*/  @P2 SYNCS.ARRIVE.TRANS64 RZ, [R8+URZ+0xca00], R7 ;  /* 0x00ca000708ff29a7 */ /* 0x0003ea000800003f */
[----:B------:R-:W-:-:S13]  /*6910*/  PLOP3.LUT P4, PT, PT, PT, UP0, 0x80, 0x0 ;  /* 0x000000000000781c */ /* 0x000fda0003f8f008 */
[----:B-1----:R-:W-:Y:S05]  /*6920*/  @P4 BRA `(.L_x_88) ;  /* 0x0000000000044947 */ /* 0x002fea0003800000 */
[----:B------:R-:W-:Y:S01]  /*6930*/  BPT.TRAP 0x1 ;  /* 0x000000040000795c */ /* 0x000fe20000300000 */
.L_x_88:
[----:B------:R-:W-:Y:S05]  /*6940*/  @P0 BRA `(.L_x_89) ;  /* 0x0000000000040947 */ /* 0x000fea0003800000 */
[----:B------:R-:W-:Y:S01]  /*6950*/  BPT.TRAP 0x1 ;  /* 0x000000040000795c */ /* 0x000fe20000300000 */
.L_x_89:
[----:B------:R-:W-:Y:S01]  /*6960*/  IMAD R10, R5, 0x1800, R10 ;  /* 0x00001800050a7824 */ /* 0x000fe200078e020a */
[----:B------:R-:W-:Y:S01]  /*6970*/  R2UR UR9, R8 ;  /* 0x00000000080972ca */ /* 0x000fe200000e0000 */
[----:B------:R-:W-:Y:S01]  /*6980*/  UIADD3 UR4, UP0, UR16, 0x1f0, URZ ;  /* 0x000001f010047890 */ /* 0x000fe2000ff1e03f */
[----:B------:R-:W-:Y:S01]  /*6990*/  R2UR UR12, R2 ;  /* 0x00000000020c72ca */ /* 0x000fe200000e0000 */
[----:B------:R-:W-:Y:S01]  /*69a0*/  UMOV UR10, URZ ;  /* 0x0000003f000a7c82 */ /* 0x000fe20008000000 */
[----:B------:R-:W-:Y:S01]  /*69b0*/  R2UR UR8, R10 ;  /* 0x000000000a0872ca */ /* 0x000fe200000e0000 */
[----:B------:R-:W-:Y:S01]  /*69c0*/  UIADD3.X UR5, URZ, UR17, URZ, UP0, !UPT ;  /* 0x000000113f057290 */ /* 0x000fe200087fe43f */
[----:B------:R-:W-:Y:S01]  /*69d0*/  R2UR UR13, R3 ;  /* 0x00000000030d72ca */ /* 0x000fe200000e0000 */
[----:B------:R-:W-:Y:S01]  /*69e0*/  UMOV UR6, 0x0 ;  /* 0x0000000000067882 */ /* 0x000fe20000000000 */
[----:B------:R-:W-:Y:S01]  /*69f0*/  UMOV UR7, 0x10000000 ;  /* 0x1000000000077882 */ /* 0x000fe20000000000 */
[----:B------:R-:W-:Y:S01]  /*6a00*/  UMOV UR11, URZ ;  /* 0x0000003f000b7c82 */ /* 0x000fe20008000000 */
[----:B------:R-:W-:Y:S01]  /*6a10*/  UMOV UR19, 0x10 ;  /* 0x0000001000137882 */ /* 0x000fe20000000000 */
[----:B------:R-:W-:-:S02]  /*6a20*/  IADD3 R5, R5, 0x1, RZ ;  /* 0x0000000105057810 */ /* 0x000fc40007ffe0ff */
[----:B------:R-:W-:Y:S02]  /*6a30*/  UIADD3 UR9, UR9, 0xca00, URZ ;  /* 0x0000ca0009097890 */ /* 0x000fe4000fffe03f */
[C---:B------:R-:W-:Y:S02]  /*6a40*/  ISETP.NE.AND P4, PT, R5.reuse, 0x5, PT ;  /* 0x000000050500780c */ /* 0x040fe40003f85270 */
[----:B------:R-:W-:Y:S02]  /*6a50*/  UIADD3 UR14, UR8, 0x3000, URZ ;  /* 0x00003000080e7890 */ /* 0x000fe4000fffe03f */
[----:B------:R-:W-:Y:S01]  /*6a60*/  UIADD3 UR15, UR8, 0x3800, URZ ;  /* 0x00003800080f7890 */ /* 0x000fe2000fffe03f */
[----:B------:R-:W-:Y:S01]  /*6a70*/  SEL R7, RZ, 0x1, P4 ;  /* 0x00000001ff077807 */ /* 0x000fe20002000000 */
[----:B------:R-:W-:Y:S01]  /*6a80*/  UIADD3 UR18, UR8, 0x4000, URZ ;  /* 0x0000400008127890 */ /* 0x000fe2000fffe03f */
[----:B------:R-:W-:Y:S02]  /*6a90*/  SEL R5, R5, RZ, P4 ;  /* 0x000000ff05057207 */ /* 0x000fe40002000000 */
[----:B------:R-:W-:Y:S01]  /*6aa0*/  UMOV UR8, UR14 ;  /* 0x0000000e00087c82 */ /* 0x000fe20008000000 */
[----:B------:R-:W-:Y:S01]  /*6ab0*/  UMOV UR14, 0x20 ;  /* 0x00000020000e7882 */ /* 0x000fe20000000000 */
[----:B------:R1:W-:Y:S01]  /*6ac0*/  UTMALDG.4D [UR8], [UR4], desc[UR6] ;  /* 0x00000608040075b4 */ /* 0x0003e20008019000 */
[----:B------:R-:W-:Y:S01]  /*6ad0*/  LOP3.LUT R0, R0, R7, RZ, 0x3c, !PT ;  /* 0x0000000700007212 */ /* 0x000fe200078e3cff */
[----:B-1----:R-:W-:Y:S01]  /*6ae0*/  UMOV UR8, UR15 ;  /* 0x0000000f00087c82 */ /* 0x002fe20008000000 */
[----:B------:R-:W-:-:S02]  /*6af0*/  UMOV UR10, UR19 ;  /* 0x00000013000a7c82 */ /* 0x000fc40008000000 */
[----:B------:R1:W-:Y:S02]  /*6b00*/  UTMALDG.4D [UR8], [UR4], desc[UR6] ;  /* 0x00000608040075b4 */ /* 0x0003e40008019000 */
[----:B-1----:R-:W-:Y:S01]  /*6b10*/  UMOV UR8, UR18 ;  /* 0x0000001200087c82 */ /* 0x002fe20008000000 */
[----:B------:R-:W-:Y:S02]  /*6b20*/  UMOV UR10, UR14 ;  /* 0x0000000e000a7c82 */ /* 0x000fe40008000000 */
[----:B------:R1:W-:Y:S02]  /*6b30*/  UTMALDG.4D [UR8], [UR4], desc[UR6] ;  /* 0x00000608040075b4 */ /* 0x0003e40008019000 */
[----:B-1----:R-:W-:Y:S01]  /*6b40*/  NOP ;  /* 0x0000000000007918 */ /* 0x002fe20000000000 */
.L_x_86:
[----:B------:R-:W-:Y:S05]  /*6b50*/  BSYNC B1 ;  /* 0x0000000000017941 */ /* 0x000fea0003800000 */
.L_x_85:
        /* <DEDUP_REMOVED lines=10> */
.L_x_91:
[----:B------:R-:W-:Y:S05]  /*6c00*/  BSYNC B1 ;  /* 0x0000000000017941 */ /* 0x000fea0003800000 */
.L_x_90:
[----:B------:R-:W-:Y:S01]  /*6c10*/  BSSY B1, `(.L_x_93) ;  /* 0x0000033000017945 */ /* 0x000fe20003800000 */
[----:B------:R-:W-:-:S03]  /*6c20*/  IMAD.MOV.U32 R9, RZ, RZ, RZ ;  /* 0x000000ffff097224 */ /* 0x000fc600078e00ff */
        /* <DEDUP_REMOVED lines=8> */
.L_x_126:
[----:B------:R-:W-:Y:S01]  /*6cb0*/  UPRMT UR4, UR20, 0x9910, URZ ;  /* 0x0000991014047896 */ /* 0x000fe2000800003f */
[----:B-1----:R-:W-:-:S03]  /*6cc0*/  @P2 MOV R8, 0x1800 ;  /* 0x0000180000082802 */ /* 0x002fc60000000f00 */
[----:B------:R-:W-:Y:S01]  /*6cd0*/  UISETP.NE.AND UP0, UPT, UR4, 0x2, UPT ;  /* 0x000000020400788c */ /* 0x000fe2000bf05270 */
[----:B------:R1:W-:Y:S05]  /*6ce0*/  @P2 SYNCS.ARRIVE.TRANS64 RZ, [R7+URZ+0xca00], R8 ;  /* 0x00ca000807ff29a7 */ /* 0x0003ea000800003f */
[----:B------:R-:W-:-:S13]  /*6cf0*/  PLOP3.LUT P3, PT, PT, PT, UP0, 0x80, 0x0 ;  /* 0x000000000000781c */ /* 0x000fda0003f6f008 */
[----:B-1----:R-:W-:Y:S05]  /*6d00*/  @P3 BRA `(.L_x_96) ;  /* 0x0000000000043947 */ /* 0x002fea0003800000 */
[----:B------:R-:W-:Y:S01]  /*6d10*/  BPT.TRAP 0x1 ;  /* 0x000000040000795c */ /* 0x000fe20000300000 */
.L_x_96:
[----:B------:R-:W-:Y:S05]  /*6d20*/  @P0 BRA `(.L_x_97) ;  /* 0x0000000000040947 */ /* 0x000fea0003800000 */
[----:B------:R-:W-:Y:S01]  /*6d30*/  BPT.TRAP 0x1 ;  /* 0x000000040000795c */ /* 0x000fe20000300000 */
.L_x_97:
        /* <DEDUP_REMOVED lines=12> */
[----:B------:R-:W-:-:S02]  /*6e00*/  VIADD R5, R5, 0x1 ;  /* 0x0000000105057836 */ /* 0x000fc40000000000 */
[----:B------:R-:W-:Y:S01]  /*6e10*/  UIADD3 UR9, UR9, 0xca00, URZ ;  /* 0x0000ca0009097890 */ /* 0x000fe2000fffe03f */
[----:B------:R-:W-:Y:S02]  /*6e20*/  IMAD.MOV.U32 R9, RZ, RZ, 0x1 ;  /* 0x00000001ff097424 */ /* 0x000fe400078e00ff */
[C---:B------:R-:W-:Y:S01]  /*6e30*/  ISETP.NE.AND P3, PT, R5.reuse, 0x5, PT ;  /* 0x000000050500780c */ /* 0x040fe20003f65270 */
        /* <DEDUP_REMOVED lines=15> */
[----:B--2---:R-:W-:Y:S01]  /*6f30*/  NOP ;  /* 0x0000000000007918 */ /* 0x004fe20000000000 */
.L_x_94:
[----:B------:R-:W-:Y:S05]  /*6f40*/  BSYNC B1 ;  /* 0x0000000000017941 */ /* 0x000fea0003800000 */
.L_x_93:
[----:B------:R-:W-:-:S13]  /*6f50*/  ISETP.GE.AND P3, PT, R6, 0x41, PT ;  /* 0x000000410600780c */ /* 0x000fda0003f66270 */
[----:B------:R-:W-:Y:S05]  /*6f60*/  @!P3 BRA `(.L_x_98) ;  /* 0x0000000400c8b947 */ /* 0x000fea0003800000 */
[----:B------:R-:W-:Y:S01]  /*6f70*/  IADD3 R6, R6, 0x3f, RZ ;  /* 0x0000003f06067810 */ /* 0x000fe20007ffe0ff */
[----:B------:R-:W-:Y:S03]  /*6f80*/  BSSY B1, `(.L_x_98) ;  /* 0x0000070000017945 */ /* 0x000fe60003800000 */
[----:B-1----:R-:W-:-:S04]  /*6f90*/  SHF.R.S32.HI R7, RZ, 0x1f, R6 ;  /* 0x0000001fff077819 */ /* 0x002fc80000011406 */
[----:B------:R-:W-:-:S04]  /*6fa0*/  LEA.HI R7, R7, R6, RZ, 0x6 ;  /* 0x0000000607077211 */ /* 0x000fc800078f30ff */
[----:B------:R-:W-:-:S05]  /*6fb0*/  SHF.R.S32.HI R7, RZ, 0x6, R7 ;  /* 0x00000006ff077819 */ /* 0x000fca0000011407 */
[----:B------:R-:W-:-:S07]  /*6fc0*/  IMAD.SHL.U32 R4, R7, 0x2, RZ ;  /* 0x0000000207047824 */ /* 0x000fce00078e00ff */
.L_x_109:
[----:B------:R-:W-:Y:S04]  /*6fd0*/  BSSY B2, `(.L_x_99) ;  /* 0x0000032000027945 */ /* 0x000fe80003800000 */
[----:B------:R-:W-:Y:S05]  /*6fe0*/  @!P6 BRA `(.L_x_100) ;  /* 0x0000000000c0e947 */ /* 0x000fea0003800000 */
[----:B------:R-:W1:Y:S01]  /*6ff0*/  S2R R7, SR_CgaCtaId ;  /* 0x0000000000077919 */ /* 0x000e620000008800 */
[----:B------:R-:W-:Y:S02]  /*7000*/  MOV R6, 0x400 ;  /* 0x0000040000067802 */ /* 0x000fe40000000f00 */
[----:B------:R-:W-:Y:S02]  /*7010*/  SHF.L.U32 R8, R0, 0x1f, RZ ;  /* 0x0000001f00087819 */ /* 0x000fe400000006ff */
[----:B-1----:R-:W-:-:S05]  /*7020*/  LEA R6, R7, R6, 0x18 ;  /* 0x0000000607067211 */ /* 0x002fca00078ec0ff */
[----:B------:R-:W-:-:S04]  /*7030*/  IMAD R7, R5, 0x8, R6 ;  /* 0x0000000805077824 */ /* 0x000fc800078e0206 */
[----:B------:R-:W1:Y:S02]  /*7040*/  SYNCS.PHASECHK.TRANS64.TRYWAIT P3, [R7+URZ+0xca28], R8 ;  /* 0x00ca2808070075a7 */ /* 0x000e64000806017f */
[----:B-1----:R-:W-:Y:S05]  /*7050*/  @!P3 BRA `(.L_x_101) ;  /* 0x0000000c0008b947 */ /* 0x002fea0003800000 */
.L_x_127:
[----:B------:R-:W-:Y:S01]  /*7060*/  UPRMT UR4, UR20, 0x9910, URZ ;  /* 0x0000991014047896 */ /* 0x000fe2000800003f */
[----:B-1----:R-:W-:-:S03]  /*7070*/  @P2 MOV R8, 0x1800 ;  /* 0x0000180000082802 */ /* 0x002fc60000000f00 */
[----:B------:R-:W-:Y:S01]  /*7080*/  UISETP.NE.AND UP0, UPT, UR4, 0x2, UPT ;  /* 0x000000020400788c */ /* 0x000fe2000bf05270 */
[----:B------:R1:W-:Y:S05]  /*7090*/  @P2 SYNCS.ARRIVE.TRANS64 RZ, [R7+URZ+0xca00], R8 ;  /* 0x00ca000807ff29a7 */ /* 0x0003ea000800003f */
[----:B------:R-:W-:-:S13]  /*70a0*/  PLOP3.LUT P3, PT, PT, PT, UP0, 0x80, 0x0 ;  /* 0x000000000000781c */ /* 0x000fda0003f6f008 */
[----:B-1----:R-:W-:Y:S05]  /*70b0*/  @P3 BRA `(.L_x_102) ;  /* 0x0000000000043947 */ /* 0x002fea0003800000 */
[----:B------:R-:W-:Y:S01]  /*70c0*/  BPT.TRAP 0x1 ;  /* 0x000000040000795c */ /* 0x000fe20000300000 */
.L_x_102:
[----:B------:R-:W-:Y:S05]  /*70d0*/  @P0 BRA `(.L_x_103) ;  /* 0x0000000000040947 */ /* 0x000fea0003800000 */
[----:B------:R-:W-:Y:S01]  /*70e0*/  BPT.TRAP 0x1 ;  /* 0x000000040000795c */ /* 0x000fe20000300000 */
.L_x_103:
        /* <DEDUP_REMOVED lines=9> */
[----:B------:R-:W-:Y:S01]  /*7180*/  R2UR UR13, R3 ;  /* 0x00000000030d72ca */ /* 0x000fe200000e0000 */
[----:B------:R-:W-:Y:S01]  /*7190*/  UMOV UR7, 0x10000000 ;  /* 0x1000000000077882 */ /* 0x000fe20000000000 */
[----:B------:R-:W-:Y:S01]  /*71a0*/  UMOV UR18, 0x10 ;  /* 0x0000001000127882 */ /* 0x000fe20000000000 */
[----:B------:R-:W-:-:S02]  /*71b0*/  VIADD R5, R5, 0x1 ;  /* 0x0000000105057836 */ /* 0x000fc40000000000 */
[----:B------:R-:W-:Y:S02]  /*71c0*/  UIADD3 UR9, UR9, 0xca00, URZ ;  /* 0x0000ca0009097890 */ /* 0x000fe4000fffe03f */
[----:B------:R-:W-:Y:S01]  /*71d0*/  USHF.L.U32 UR11, UR11, 0x6, URZ ;  /* 0x000000060b0b7899 */ /* 0x000fe2000800063f */
        /* <DEDUP_REMOVED lines=17> */
.L_x_100:
[----:B------:R-:W-:Y:S05]  /*72f0*/  BSYNC B2 ;  /* 0x0000000000027941 */ /* 0x000fea0003800000 */
.L_x_99:
[----:B------:R-:W-:Y:S01]  /*7300*/  ISETP.LT.OR P3, PT, R4, 0x4, !P6 ;  /* 0x000000040400780c */ /* 0x000fe20007761670 */
[----:B------:R-:W-:-:S12]  /*7310*/  BSSY B2, `(.L_x_104) ;  /* 0x0000033000027945 */ /* 0x000fd80003800000 */
[----:B------:R-:W-:Y:S05]  /*7320*/  @P3 BRA `(.L_x_105) ;  /* 0x0000000000c43947 */ /* 0x000fea0003800000 */
[----:B------:R-:W1:Y:S01]  /*7330*/  S2R R7, SR_CgaCtaId ;  /* 0x0000000000077919 */ /* 0x000e620000008800 */
[----:B------:R-:W-:Y:S02]  /*7340*/  MOV R6, 0x400 ;  /* 0x0000040000067802 */ /* 0x000fe40000000f00 */
[----:B------:R-:W-:Y:S02]  /*7350*/  SHF.L.U32 R8, R0, 0x1f, RZ ;  /* 0x0000001f00087819 */ /* 0x000fe400000006ff */
[----:B-1----:R-:W-:-:S05]  /*7360*/  LEA R6, R7, R6, 0x18 ;  /* 0x0000000607067211 */ /* 0x002fca00078ec0ff */
[----:B------:R-:W-:-:S04]  /*7370*/  IMAD R7, R5, 0x8, R6 ;  /* 0x0000000805077824 */ /* 0x000fc800078e0206 */
[----:B------:R-:W1:Y:S02]  /*7380*/  SYNCS.PHASECHK.TRANS64.TRYWAIT P3, [R7+URZ+0xca28], R8 ;  /* 0x00ca2808070075a7 */ /* 0x000e64000806017f */
[----:B-1----:R-:W-:Y:S05]  /*7390*/  @!P3 BRA `(.L_x_106) ;  /* 0x00000008004cb947 */ /* 0x002fea0003800000 */
.L_x_128:
[----:B------:R-:W-:Y:S01]  /*73a0*/  UPRMT UR4, UR20, 0x9910, URZ ;  /* 0x0000991014047896 */ /* 0x000fe2000800003f */
[----:B-1----:R-:W-:-:S03]  /*73b0*/  @P1 MOV R8, 0x1800 ;  /* 0x0000180000081802 */ /* 0x002fc60000000f00 */
[----:B------:R-:W-:Y:S01]  /*73c0*/  UISETP.NE.AND UP0, UPT, UR4, 0x2, UPT ;  /* 0x000000020400788c */ /* 0x000fe2000bf05270 */
[----:B------:R1:W-:Y:S05]  /*73d0*/  @P1 SYNCS.ARRIVE.TRANS64 RZ, [R7+URZ+0xca00], R8 ;  /* 0x00ca000807ff19a7 */ /* 0x0003ea000800003f */
[----:B------:R-:W-:-:S13]  /*73e0*/  PLOP3.LUT P3, PT, PT, PT, UP0, 0x80, 0x0 ;  /* 0x000000000000781c */ /* 0x000fda0003f6f008 */
[----:B-1----:R-:W-:Y:S05]  /*73f0*/  @P3 BRA `(.L_x_107) ;  /* 0x0000000000043947 */ /* 0x002fea0003800000 */
[----:B------:R-:W-:Y:S01]  /*7400*/  BPT.TRAP 0x1 ;  /* 0x000000040000795c */ /* 0x000fe20000300000 */
.L_x_107:
[----:B------:R-:W-:Y:S05]  /*7410*/  @P0 BRA `(.L_x_108) ;  /* 0x0000000000040947 */ /* 0x000fea0003800000 */
[----:B------:R-:W-:Y:S01]  /*7420*/  BPT.TRAP 0x1 ;  /* 0x000000040000795c */ /* 0x000fe20000300000 */
.L_x_108:
        /* <DEDUP_REMOVED lines=13> */
[----:B------:R-:W-:Y:S01]  /*7500*/  UIADD3 UR9, UR9, 0xca00, URZ ;  /* 0x0000ca0009097890 */ /* 0x000fe2000fffe03f */
[----:B------:R-:W-:Y:S01]  /*7510*/  VIADD R9, R9, 0x1 ;  /* 0x0000000109097836 */ /* 0x000fe20000000000 */
        /* <DEDUP_REMOVED lines=18> */
.L_x_105:
[----:B------:R-:W-:Y:S05]  /*7640*/  BSYNC B2 ;  /* 0x0000000000027941 */ /* 0x000fea0003800000 */
.L_x_104:
[C---:B------:R-:W-:Y:S02]  /*7650*/  ISETP.GT.AND P3, PT, R4.reuse, 0x4, PT ;  /* 0x000000040400780c */ /* 0x040fe40003f64270 */
[----:B------:R-:W-:-:S11]  /*7660*/  IADD3 R4, R4, -0x2, RZ ;  /* 0xfffffffe04047810 */ /* 0x000fd60007ffe0ff */
[----:B------:R-:W-:Y:S05]  /*7670*/  @P3 BRA `(.L_x_109) ;  /* 0xfffffff800543947 */ /* 0x000fea000383ffff */
[----:B------:R-:W-:Y:S05]  /*7680*/  BSYNC B1 ;  /* 0x0000000000017941 */ /* 0x000fea0003800000 */
.L_x_98:
[----:B------:R-:W-:Y:S01]  /*7690*/  VIADD R17, R17, UR21 ;  /* 0x0000001511117c36 */ /* 0x000fe20008000000 */
[----:B------:R-:W-:Y:S01]  /*76a0*/  ULDC UR4, c[0x0][0xa00] ;  /* 0x0002800000047ab9 */ /* 0x000fe20000000800 */
[----:B-1----:R-:W-:-:S03]  /*76b0*/  PRMT R4, RZ, 0x7610, R4 ;  /* 0x00007610ff047816 */ /* 0x002fc60000000004 */
[----:B------:R-:W-:-:S13]  /*76c0*/  ISETP.GE.AND P3, PT, R17, UR4, PT ;  /* 0x0000000411007c0c */ /* 0x000fda000bf66270 */
[----:B------:R-:W-:Y:S05]  /*76d0*/  @!P3 BRA `(.L_x_110) ;  /* 0xffffffec00e8b947 */ /* 0x000fea000383ffff */
[----:B------:R-:W-:Y:S05]  /*76e0*/  BSYNC B0 ;  /* 0x0000000000007941 */ /* 0x000fea0003800000 */
.L_x_83:
[----:B------:R-:W-:Y:S05]  /*76f0*/  EXIT ;  /* 0x000000000000794d */ /* 0x000fea0003800000 */
.L_x_17:
[----:B-1----:R-:W-:-:S04]  /*7700*/  IMAD.U32 R3, RZ, RZ, UR5 ;  /* 0x00000005ff037e24 */ /* 0x002fc8000f8e00ff */
[----:B------:R1:W2:Y:S03]  /*7710*/  SYNCS.PHASECHK.TRANS64.TRYWAIT P1, [R3+URZ+0xca50], R0 ;  /* 0x00ca5000030075a7 */ /* 0x0002a6000802017f */
[----:B--2---:R-:W-:Y:S05]  /*7720*/  @!P1 NANOSLEEP.SYNCS 0x989680 ;  /* 0x009896800000995d */ /* 0x004fea0003900000 */
[----:B------:R-:W2:Y:S02]  /*7730*/  @!P1 SYNCS.PHASECHK.TRANS64 P1, [R3+URZ+0xca50], R0 ;  /* 0x00ca5000030095a7 */ /* 0x000ea4000802007f */
[----:B--2---:R-:W-:Y:S05]  /*7740*/  @!P1 BRA `(.L_x_17) ;  /* 0xfffffffc00ec9947 */ /* 0x004fea000383ffff */
[----:B------:R-:W-:Y:S05]  /*7750*/  BRA `(.L_x_111) ;  /* 0xffffff9800b47947 */ /* 0x000fea000383ffff */
.L_x_19:
[----:B-1----:R-:W-:-:S04]  /*7760*/  MOV R5, UR18 ;  /* 0x0000001200057c02 */ /* 0x002fc80008000f00 */
[----:B------:R1:W2:Y:S03]  /*7770*/  SYNCS.PHASECHK.TRANS64.TRYWAIT P1, [R5+URZ+0xca00], R0 ;  /* 0x00ca0000050075a7 */ /* 0x0002a6000802017f */
[----:B--2---:R-:W-:Y:S05]  /*7780*/  @!P1 NANOSLEEP.SYNCS 0x989680 ;  /* 0x009896800000995d */ /* 0x004fea0003900000 */
[----:B------:R-:W2:Y:S02]  /*7790*/  @!P1 SYNCS.PHASECHK.TRANS64 P1, [R5+URZ+0xca00], R0 ;  /* 0x00ca0000050095a7 */ /* 0x000ea4000802007f */
[----:B--2---:R-:W-:Y:S05]  /*77a0*/  @!P1 BRA `(.L_x_19) ;  /* 0xfffffffc00ec9947 */ /* 0x004fea000383ffff */
[----:B------:R-:W-:Y:S05]  /*77b0*/  BRA `(.L_x_112) ;  /* 0xffffff9800c87947 */ /* 0x000fea000383ffff */
.L_x_20:
[----:B-1----:R-:W-:-:S04]  /*77c0*/  IMAD.U32 R0, RZ, RZ, UR16 ;  /* 0x00000010ff007e24 */ /* 0x002fc8000f8e00ff */
[----:B------:R1:W2:Y:S03]  /*77d0*/  SYNCS.PHASECHK.TRANS64.TRYWAIT P1, [R0+URZ+-0x8], R3 ;  /* 0xfffff803000075a7 */ /* 0x0002a6000802017f */
[----:B--2---:R-:W-:Y:S05]  /*77e0*/  @!P1 NANOSLEEP.SYNCS 0x989680 ;  /* 0x009896800000995d */ /* 0x004fea0003900000 */
[----:B------:R-:W2:Y:S02]  /*77f0*/  @!P1 SYNCS.PHASECHK.TRANS64 P1, [R0+URZ+-0x8], R3 ;  /* 0xfffff803000095a7 */ /* 0x000ea4000802007f */
[----:B--2---:R-:W-:Y:S05]  /*7800*/  @!P1 BRA `(.L_x_20) ;  /* 0xfffffffc00ec9947 */ /* 0x004fea000383ffff */
[----:B------:R-:W-:Y:S05]  /*7810*/  BRA `(.L_x_113) ;  /* 0xffffff9800b87947 */ /* 0x000fea000383ffff */
.L_x_22:
[----:B-1----:R-:W-:-:S04]  /*7820*/  IMAD.U32 R7, RZ, RZ, UR6 ;  /* 0x00000006ff077e24 */ /* 0x002fc8000f8e00ff */
[----:B------:R1:W2:Y:S03]  /*7830*/  SYNCS.PHASECHK.TRANS64.TRYWAIT P1, [R7+URZ+0xca00], R6 ;  /* 0x00ca0006070075a7 */ /* 0x0002a6000802017f */
[----:B--2---:R-:W-:Y:S05]  /*7840*/  @!P1 NANOSLEEP.SYNCS 0x989680 ;  /* 0x009896800000995d */ /* 0x004fea0003900000 */
[----:B------:R-:W2:Y:S02]  /*7850*/  @!P1 SYNCS.PHASECHK.TRANS64 P1, [R7+URZ+0xca00], R6 ;  /* 0x00ca0006070095a7 */ /* 0x000ea4000802007f */
[----:B--2---:R-:W-:Y:S05]  /*7860*/  @!P1 BRA `(.L_x_22) ;  /* 0xfffffffc00ec9947 */ /* 0x004fea000383ffff */
[----:B------:R-:W-:Y:S05]  /*7870*/  BRA `(.L_x_114) ;  /* 0xffffffac00107947 */ /* 0x000fea000383ffff */
.L_x_27:
[----:B-1----:R-:W-:-:S04]  /*7880*/  MOV R5, UR6 ;  /* 0x0000000600057c02 */ /* 0x002fc80008000f00 */
[----:B------:R1:W2:Y:S03]  /*7890*/  SYNCS.PHASECHK.TRANS64.TRYWAIT P2, [R5+URZ+0xca00], R4 ;  /* 0x00ca0004050075a7 */ /* 0x0002a6000804017f */
[----:B--2---:R-:W-:Y:S05]  /*78a0*/  @!P2 NANOSLEEP.SYNCS 0x989680 ;  /* 0x009896800000a95d */ /* 0x004fea0003900000 */
[----:B------:R-:W2:Y:S02]  /*78b0*/  @!P2 SYNCS.PHASECHK.TRANS64 P2, [R5+URZ+0xca00], R4 ;  /* 0x00ca00040500a5a7 */ /* 0x000ea4000804007f */
[----:B--2---:R-:W-:Y:S05]  /*78c0*/  @!P2 BRA `(.L_x_27) ;  /* 0xfffffffc00eca947 */ /* 0x004fea000383ffff */
[----:B------:R-:W-:Y:S05]  /*78d0*/  BRA `(.L_x_115) ;  /* 0xffffffb000887947 */ /* 0x000fea000383ffff */
.L_x_31:
[----:B-1----:R-:W-:-:S04]  /*78e0*/  IMAD.U32 R9, RZ, RZ, UR6 ;  /* 0x00000006ff097e24 */ /* 0x002fc8000f8e00ff */
[----:B------:R1:W2:Y:S03]  /*78f0*/  SYNCS.PHASECHK.TRANS64.TRYWAIT P2, [R9+URZ+0xca00], R8 ;  /* 0x00ca0008090075a7 */ /* 0x0002a6000804017f */
[----:B--2---:R-:W-:Y:S05]  /*7900*/  @!P2 NANOSLEEP.SYNCS 0x989680 ;  /* 0x009896800000a95d */ /* 0x004fea0003900000 */
[----:B------:R-:W2:Y:S02]  /*7910*/  @!P2 SYNCS.PHASECHK.TRANS64 P2, [R9+URZ+0xca00], R8 ;  /* 0x00ca00080900a5a7 */ /* 0x000ea4000804007f */
[----:B--2---:R-:W-:Y:S05]  /*7920*/  @!P2 BRA `(.L_x_31) ;  /* 0xfffffffc00eca947 */ /* 0x004fea000383ffff */
[----:B------:R-:W-:Y:S05]  /*7930*/  BRA `(.L_x_30) ;  /* 0xffffffc4006c7947 */ /* 0x000fea000383ffff */
.L_x_51:
[----:B-1----:R-:W-:-:S04]  /*7940*/  IMAD.U32 R3, RZ, RZ, UR16 ;  /* 0x00000010ff037e24 */ /* 0x002fc8000f8e00ff */
[----:B------:R1:W2:Y:S03]  /*7950*/  SYNCS.PHASECHK.TRANS64.TRYWAIT P1, [R3+URZ+0x8], R0 ;  /* 0x00000800030075a7 */ /* 0x0002a6000802017f */
[----:B--2---:R-:W-:Y:S05]  /*7960*/  @!P1 NANOSLEEP.SYNCS 0x989680 ;  /* 0x009896800000995d */ /* 0x004fea0003900000 */
[----:B------:R-:W2:Y:S02]  /*7970*/  @!P1 SYNCS.PHASECHK.TRANS64 P1, [R3+URZ+0x8], R0 ;  /* 0x00000800030095a7 */ /* 0x000ea4000802007f */
[----:B--2---:R-:W-:Y:S05]  /*7980*/  @!P1 BRA `(.L_x_51) ;  /* 0xfffffffc00ec9947 */ /* 0x004fea000383ffff */
[----:B------:R-:W-:Y:S05]  /*7990*/  BRA `(.L_x_116) ;  /* 0xffffffd000bc7947 */ /* 0x000fea000383ffff */
.L_x_68:
[----:B------:R-:W-:Y:S01]  /*79a0*/  BSSY B1, `(.L_x_117) ;  /* 0x0000006000017945 */ /* 0x000fe20003800000 */
[----:B------:R-:W-:-:S07]  /*79b0*/  MOV R15, 0xffffffff ;  /* 0xffffffff000f7802 */ /* 0x000fce0000000f00 */
[----:B------:R-:W-:Y:S05]  /*79c0*/  WARPSYNC.COLLECTIVE R15, `(.L_x_118) ;  /* 0x000000000f0c7348 */ /* 0x000fea0003c00000 */
[----:B------:R-:W-:Y:S02]  /*79d0*/  ELECT P6, UR62, PT ;  /* 0x00000000003e782f */ /* 0x000fe400038c0000 */
[----:B------:R-:W-:Y:S01]  /*79e0*/  MOV R14, UR62 ;  /* 0x0000003e000e7c02 */ /* 0x000fe20008000f00 */
[----:B------:R-:W-:Y:S10]  /*79f0*/  ENDCOLLECTIVE ;  /* 0x000000000000791b */ /* 0x000ff40003800000 */
.L_x_118:
[----:B------:R-:W-:Y:S05]  /*7a00*/  BSYNC B1 ;  /* 0x0000000000017941 */ /* 0x000fea0003800000 */
.L_x_117:
[----:B------:R-:W-:Y:S05]  /*7a10*/  BRA `(.L_x_119) ;  /* 0xffffffe400007947 */ /* 0x000fea000383ffff */
.L_x_71:
[----:B-1----:R1:W2:Y:S02]  /*7a20*/  SYNCS.PHASECHK.TRANS64.TRYWAIT P2, [R7+URZ+0xca60], R6 ;  /* 0x00ca6006070075a7 */ /* 0x0022a4000804017f */
[----:B--2---:R-:W-:Y:S05]  /*7a30*/  @!P2 NANOSLEEP.SYNCS 0x989680 ;  /* 0x009896800000a95d */ /* 0x004fea0003900000 */
[----:B------:R-:W2:Y:S02]  /*7a40*/  @!P2 SYNCS.PHASECHK.TRANS64 P2, [R7+URZ+0xca60], R6 ;  /* 0x00ca60060700a5a7 */ /* 0x000ea4000804007f */
[----:B--2---:R-:W-:Y:S05]  /*7a50*/  @!P2 BRA `(.L_x_71) ;  /* 0xfffffffc00f0a947 */ /* 0x004fea000383ffff */
[----:B------:R-:W-:Y:S05]  /*7a60*/  BRA `(.L_x_120) ;  /* 0xffffffe400207947 */ /* 0x000fea000383ffff */
.L_x_76:
[----:B-1----:R1:W2:Y:S02]  /*7a70*/  SYNCS.PHASECHK.TRANS64.TRYWAIT P2, [R7+URZ+0xcab0], R4 ;  /* 0x00cab004070075a7 */ /* 0x0022a4000804017f */
[----:B--2---:R-:W-:Y:S05]  /*7a80*/  @!P2 NANOSLEEP.SYNCS 0x989680 ;  /* 0x009896800000a95d */ /* 0x004fea0003900000 */
[----:B------:R-:W2:Y:S02]  /*7a90*/  @!P2 SYNCS.PHASECHK.TRANS64 P2, [R7+URZ+0xcab0], R4 ;  /* 0x00cab0040700a5a7 */ /* 0x000ea4000804007f */
[----:B--2---:R-:W-:Y:S05]  /*7aa0*/  @!P2 BRA `(.L_x_76) ;  /* 0xfffffffc00f0a947 */ /* 0x004fea000383ffff */
[----:B------:R-:W-:Y:S05]  /*7ab0*/  BRA `(.L_x_75) ;  /* 0xffffffe400d87947 */ /* 0x000fea000383ffff */
.L_x_79:
[----:B-1----:R1:W2:Y:S02]  /*7ac0*/  SYNCS.PHASECHK.TRANS64.TRYWAIT P2, [R4+URZ+0xca60], R9 ;  /* 0x00ca6009040075a7 */ /* 0x0022a4000804017f */
[----:B--2---:R-:W-:Y:S05]  /*7ad0*/  @!P2 NANOSLEEP.SYNCS 0x989680 ;  /* 0x009896800000a95d */ /* 0x004fea0003900000 */
[----:B------:R-:W2:Y:S02]  /*7ae0*/  @!P2 SYNCS.PHASECHK.TRANS64 P2, [R4+URZ+0xca60], R9 ;  /* 0x00ca60090400a5a7 */ /* 0x000ea4000804007f */
[----:B--2---:R-:W-:Y:S05]  /*7af0*/  @!P2 BRA `(.L_x_79) ;  /* 0xfffffffc00f0a947 */ /* 0x004fea000383ffff */
[----:B------:R-:W-:Y:S05]  /*7b00*/  BRA `(.L_x_121) ;  /* 0xffffffe400ec7947 */ /* 0x000fea000383ffff */
.L_x_84:
[----:B------:R-:W-:Y:S01]  /*7b10*/  BSSY B1, `(.L_x_122) ;  /* 0x0000006000017945 */ /* 0x000fe20003800000 */
[----:B------:R-:W-:-:S07]  /*7b20*/  IMAD.MOV.U32 R15, RZ, RZ, -0x1 ;  /* 0xffffffffff0f7424 */ /* 0x000fce00078e00ff */
[----:B------:R-:W-:Y:S05]  /*7b30*/  WARPSYNC.COLLECTIVE R15, `(.L_x_123) ;  /* 0x000000000f0c7348 */ /* 0x000fea0003c00000 */
[----:B------:R-:W-:Y:S02]  /*7b40*/  ELECT P6, UR62, PT ;  /* 0x00000000003e782f */ /* 0x000fe400038c0000 */
[----:B------:R-:W-:Y:S01]  /*7b50*/  MOV R14, UR62 ;  /* 0x0000003e000e7c02 */ /* 0x000fe20008000f00 */
[----:B------:R-:W-:Y:S10]  /*7b60*/  ENDCOLLECTIVE ;  /* 0x000000000000791b */ /* 0x000ff40003800000 */
.L_x_123:
[----:B------:R-:W-:Y:S05]  /*7b70*/  BSYNC B1 ;  /* 0x0000000000017941 */ /* 0x000fea0003800000 */
.L_x_122:
[----:B------:R-:W-:Y:S05]  /*7b80*/  BRA `(.L_x_124) ;  /* 0xffffffec00247947 */ /* 0x000fea000383ffff */
.L_x_87:
[----:B-1----:R1:W2:Y:S02]  /*7b90*/  SYNCS.PHASECHK.TRANS64.TRYWAIT P4, [R8+URZ+0xca28], R7 ;  /* 0x00ca2807080075a7 */ /* 0x0022a4000808017f */
[----:B--2---:R-:W-:Y:S05]  /*7ba0*/  @!P4 NANOSLEEP.SYNCS 0x989680 ;  /* 0x009896800000c95d */ /* 0x004fea0003900000 */
[----:B------:R-:W2:Y:S02]  /*7bb0*/  @!P4 SYNCS.PHASECHK.TRANS64 P4, [R8+URZ+0xca28], R7 ;  /* 0x00ca28070800c5a7 */ /* 0x000ea4000808007f */
[----:B--2---:R-:W-:Y:S05]  /*7bc0*/  @!P4 BRA `(.L_x_87) ;  /* 0xfffffffc00f0c947 */ /* 0x004fea000383ffff */
[----:B------:R-:W-:Y:S05]  /*7bd0*/  BRA `(.L_x_125) ;  /* 0xffffffec003c7947 */ /* 0x000fea000383ffff */
.L_x_92:
[----:B-1----:R1:W2:Y:S02]  /*7be0*/  SYNCS.PHASECHK.TRANS64.TRYWAIT P4, [R4+URZ+0xcab0], R7 ;  /* 0x00cab007040075a7 */ /* 0x0022a4000808017f */
[----:B--2---:R-:W-:Y:S05]  /*7bf0*/  @!P4 NANOSLEEP.SYNCS 0x989680 ;  /* 0x009896800000c95d */ /* 0x004fea0003900000 */
[----:B------:R-:W2:Y:S02]  /*7c00*/  @!P4 SYNCS.PHASECHK.TRANS64 P4, [R4+URZ+0xcab0], R7 ;  /* 0x00cab0070400c5a7 */ /* 0x000ea4000808007f */
[----:B--2---:R-:W-:Y:S05]  /*7c10*/  @!P4 BRA `(.L_x_92) ;  /* 0xfffffffc00f0c947 */ /* 0x004fea000383ffff */
[----:B------:R-:W-:Y:S05]  /*7c20*/  BRA `(.L_x_91) ;  /* 0xffffffec00f47947 */ /* 0x000fea000383ffff */
.L_x_95:
[----:B-1----:R1:W2:Y:S02]  /*7c30*/  SYNCS.PHASECHK.TRANS64.TRYWAIT P3, [R7+URZ+0xca28], R8 ;  /* 0x00ca2808070075a7 */ /* 0x0022a4000806017f */
[----:B--2---:R-:W-:Y:S05]  /*7c40*/  @!P3 NANOSLEEP.SYNCS 0x989680 ;  /* 0x009896800000b95d */ /* 0x004fea0003900000 */
[----:B------:R-:W2:Y:S02]  /*7c50*/  @!P3 SYNCS.PHASECHK.TRANS64 P3, [R7+URZ+0xca28], R8 ;  /* 0x00ca28080700b5a7 */ /* 0x000ea4000806007f */
[----:B--2---:R-:W-:Y:S05]  /*7c60*/  @!P3 BRA `(.L_x_95) ;  /* 0xfffffffc00f0b947 */ /* 0x004fea000383ffff */
[----:B------:R-:W-:Y:S05]  /*7c70*/  BRA `(.L_x_126) ;  /* 0xfffffff0000c7947 */ /* 0x000fea000383ffff */
.L_x_101:
[----:B-1----:R1:W2:Y:S02]  /*7c80*/  SYNCS.PHASECHK.TRANS64.TRYWAIT P3, [R7+URZ+0xca28], R8 ;  /* 0x00ca2808070075a7 */ /* 0x0022a4000806017f */
[----:B--2---:R-:W-:Y:S05]  /*7c90*/  @!P3 NANOSLEEP.SYNCS 0x989680 ;  /* 0x009896800000b95d */ /* 0x004fea0003900000 */
[----:B------:R-:W2:Y:S02]  /*7ca0*/  @!P3 SYNCS.PHASECHK.TRANS64 P3, [R7+URZ+0xca28], R8 ;  /* 0x00ca28080700b5a7 */ /* 0x000ea4000806007f */
[----:B--2---:R-:W-:Y:S05]  /*7cb0*/  @!P3 BRA `(.L_x_101) ;  /* 0xfffffffc00f0b947 */ /* 0x004fea000383ffff */
[----:B------:R-:W-:Y:S05]  /*7cc0*/  BRA `(.L_x_127) ;  /* 0xfffffff000e47947 */ /* 0x000fea000383ffff */
.L_x_106:
[----:B-1----:R1:W2:Y:S02]  /*7cd0*/  SYNCS.PHASECHK.TRANS64.TRYWAIT P3, [R7+URZ+0xca28], R8 ;  /* 0x00ca2808070075a7 */ /* 0x0022a4000806017f */
[----:B--2---:R-:W-:Y:S05]  /*7ce0*/  @!P3 NANOSLEEP.SYNCS 0x989680 ;  /* 0x009896800000b95d */ /* 0x004fea0003900000 */
[----:B------:R-:W2:Y:S02]  /*7cf0*/  @!P3 SYNCS.PHASECHK.TRANS64 P3, [R7+URZ+0xca28], R8 ;  /* 0x00ca28080700b5a7 */ /* 0x000ea4000806007f */
[----:B--2---:R-:W-:Y:S05]  /*7d00*/  @!P3 BRA `(.L_x_106) ;  /* 0xfffffffc00f0b947 */ /* 0x004fea000383ffff */
[----:B------:R-:W-:Y:S05]  /*7d10*/  BRA `(.L_x_128) ;  /* 0xfffffff400a07947 */ /* 0x000fea000383ffff */
        .weak           $__internal_0_$__cuda_sm20_rcp_rn_f32_slowpath
        .type           $__internal_0_$__cuda_sm20_rcp_rn_f32_slowpath,@function
        .size           $__internal_0_$__cuda_sm20_rcp_rn_f32_slowpath,(.L_x_134 - $__internal_0_$__cuda_sm20_rcp_rn_f32_slowpath)
$__internal_0_$__cuda_sm20_rcp_rn_f32_slowpath:
[----:B------:R-:W-:Y:S01]  /*7d20*/  IMAD.SHL.U32 R0, R3, 0x2, RZ ;  /* 0x0000000203007824 */ /* 0x000fe200078e00ff */
[----:B------:R-:W-:Y:S04]  /*7d30*/  BSSY B2, `(.L_x_129) ;  /* 0x0000030000027945 */ /* 0x000fe80003800000 */
[----:B------:R-:W-:-:S04]  /*7d40*/  SHF.R.U32.HI R19, RZ, 0x18, R0 ;  /* 0x00000018ff137819 */ /* 0x000fc80000011600 */
[----:B------:R-:W-:-:S13]  /*7d50*/  ISETP.NE.U32.AND P0, PT, R19, RZ, PT ;  /* 0x000000ff1300720c */ /* 0x000fda0003f05070 */
[----:B------:R-:W-:Y:S05]  /*7d60*/  @P0 BRA `(.L_x_130) ;  /* 0x0000000000280947 */ /* 0x000fea0003800000 */
[----:B------:R-:W-:-:S04]  /*7d70*/  SHF.L.U32 R0, R3, 0x1, RZ ;  /* 0x0000000103007819 */ /* 0x000fc800000006ff */
[----:B------:R-:W-:-:S13]  /*7d80*/  ISETP.NE.AND P0, PT, R0, RZ, PT ;  /* 0x000000ff0000720c */ /* 0x000fda0003f05270 */
[----:B------:R-:W-:Y:S01]  /*7d90*/  @P0 FFMA R7, R3, 1.84467440737095516160e+19, RZ ;  /* 0x5f80000003070823 */ /* 0x000fe200000000ff */
[----:B------:R-:W-:Y:S08]  /*7da0*/  @!P0 MUFU.RCP R6, R3 ;  /* 0x0000000300068308 */ /* 0x000ff00000001000 */
[----:B------:R-:W1:Y:S02]  /*7db0*/  @P0 MUFU.RCP R0, R7 ;  /* 0x0000000700000308 */ /* 0x000e640000001000 */
[----:B-1----:R-:W-:-:S04]  /*7dc0*/  @P0 FFMA R12, R7, R0, -1 ;  /* 0xbf800000070c0423 */ /* 0x002fc80000000000 */
[----:B------:R-:W-:-:S04]  /*7dd0*/  @P0 FADD.FTZ R13, -R12, -RZ ;  /* 0x800000ff0c0d0221 */ /* 0x000fc80000010100 */
[----:B------:R-:W-:-:S04]  /*7de0*/  @P0 FFMA R0, R0, R13, R0 ;  /* 0x0000000d00000223 */ /* 0x000fc80000000000 */
[----:B------:R-:W-:Y:S01]  /*7df0*/  @P0 FFMA R6, R0, 1.84467440737095516160e+19, RZ ;  /* 0x5f80000000060823 */ /* 0x000fe200000000ff */
[----:B------:R-:W-:Y:S06]  /*7e00*/  BRA `(.L_x_131) ;  /* 0x0000000000887947 */ /* 0x000fec0003800000 */
.L_x_130:
[----:B------:R-:W-:-:S05]  /*7e10*/  VIADD R22, R19, 0xffffff03 ;  /* 0xffffff0313167836 */ /* 0x000fca0000000000 */
[----:B------:R-:W-:-:S13]  /*7e20*/  ISETP.GT.U32.AND P0, PT, R22, 0x1, PT ;  /* 0x000000011600780c */ /* 0x000fda0003f04070 */
[----:B------:R-:W-:Y:S05]  /*7e30*/  @P0 BRA `(.L_x_132) ;  /* 0x0000000000780947 */ /* 0x000fea0003800000 */
[----:B------:R-:W-:Y:S01]  /*7e40*/  LOP3.LUT R0, R3, 0x7fffff, RZ, 0xc0, !PT ;  /* 0x007fffff03007812 */ /* 0x000fe200078ec0ff */
[----:B------:R-:W-:-:S03]  /*7e50*/  IMAD.MOV.U32 R13, RZ, RZ, 0x3 ;  /* 0x00000003ff0d7424 */ /* 0x000fc600078e00ff */
[----:B------:R-:W-:Y:S02]  /*7e60*/  LOP3.LUT R0, R0, 0x3f800000, RZ, 0xfc, !PT ;  /* 0x3f80000000007812 */ /* 0x000fe400078efcff */
[----:B------:R-:W-:Y:S02]  /*7e70*/  SHF.L.U32 R13, R13, R22, RZ ;  /* 0x000000160d0d7219 */ /* 0x000fe400000006ff */
[----:B------:R-:W1:Y:S02]  /*7e80*/  MUFU.RCP R7, R0 ;  /* 0x0000000000077308 */ /* 0x000e640000001000 */
[----:B-1----:R-:W-:-:S04]  /*7e90*/  FFMA R6, R0, R7, -1 ;  /* 0xbf80000000067423 */ /* 0x002fc80000000007 */
[----:B------:R-:W-:-:S04]  /*7ea0*/  FADD.FTZ R6, -R6, -RZ ;  /* 0x800000ff06067221 */ /* 0x000fc80000010100 */
[CCC-:B------:R-:W-:Y:S01]  /*7eb0*/  FFMA.RM R12, R7.reuse, R6.reuse, R7.reuse ;  /* 0x00000006070c7223 */ /* 0x1c0fe20000004007 */
[----:B------:R-:W-:-:S04]  /*7ec0*/  FFMA.RP R7, R7, R6, R7 ;  /* 0x0000000607077223 */ /* 0x000fc80000008007 */
[C---:B------:R-:W-:Y:S02]  /*7ed0*/  LOP3.LUT R6, R12.reuse, 0x7fffff, RZ, 0xc0, !PT ;  /* 0x007fffff0c067812 */ /* 0x040fe400078ec0ff */
[----:B------:R-:W-:Y:S02]  /*7ee0*/  FSETP.NEU.FTZ.AND P0, PT, R12, R7, PT ;  /* 0x000000070c00720b */ /* 0x000fe40003f1d000 */
[----:B------:R-:W-:Y:S02]  /*7ef0*/  LOP3.LUT R6, R6, 0x800000, RZ, 0xfc, !PT ;  /* 0x0080000006067812 */ /* 0x000fe400078efcff */
[----:B------:R-:W-:Y:S02]  /*7f00*/  SEL R7, RZ, 0xffffffff, !P0 ;  /* 0xffffffffff077807 */ /* 0x000fe40004000000 */
[----:B------:R-:W-:Y:S02]  /*7f10*/  LOP3.LUT R13, R13, R6, RZ, 0xc0, !PT ;  /* 0x000000060d0d7212 */ /* 0x000fe400078ec0ff */
[----:B------:R-:W-:-:S02]  /*7f20*/  IADD3 R7, -R7, RZ, RZ ;  /* 0x000000ff07077210 */ /* 0x000fc40007ffe1ff */
[-C--:B------:R-:W-:Y:S02]  /*7f30*/  SHF.R.U32.HI R13, RZ, R22.reuse, R13 ;  /* 0x00000016ff0d7219 */ /* 0x080fe4000001160d */
[--C-:B------:R-:W-:Y:S01]  /*7f40*/  LOP3.LUT P1, RZ, R7, R22, R6.reuse, 0xf8, !PT ;  /* 0x0000001607ff7212 */ /* 0x100fe2000782f806 */
[----:B------:R-:W-:Y:S01]  /*7f50*/  VIADD R7, R19, 0xffffff04 ;  /* 0xffffff0413077836 */ /* 0x000fe20000000000 */
[C---:B------:R-:W-:Y:S02]  /*7f60*/  LOP3.LUT P0, RZ, R13.reuse, 0x1, RZ, 0xc0, !PT ;  /* 0x000000010dff7812 */ /* 0x040fe4000780c0ff */
[----:B------:R-:W-:Y:S02]  /*7f70*/  LOP3.LUT P2, RZ, R13, 0x2, RZ, 0xc0, !PT ;  /* 0x000000020dff7812 */ /* 0x000fe4000784c0ff */
[----:B------:R-:W-:Y:S02]  /*7f80*/  SHF.R.U32.HI R6, RZ, R7, R6 ;  /* 0x00000007ff067219 */ /* 0x000fe40000011606 */
[----:B------:R-:W-:-:S02]  /*7f90*/  PLOP3.LUT P0, PT, P0, P1, P2, 0xe0, 0x0 ;  /* 0x000000000000781c */ /* 0x000fc40000703c20 */
[----:B------:R-:W-:Y:S02]  /*7fa0*/  LOP3.LUT P1, RZ, R3, 0x7fffff, RZ, 0xc0, !PT ;  /* 0x007fffff03ff7812 */ /* 0x000fe4000782c0ff */
[----:B------:R-:W-:-:S05]  /*7fb0*/  SEL R0, RZ, 0x1, !P0 ;  /* 0x00000001ff007807 */ /* 0x000fca0004000000 */
[----:B------:R-:W-:-:S05]  /*7fc0*/  IMAD.MOV R0, RZ, RZ, -R0 ;  /* 0x000000ffff007224 */ /* 0x000fca00078e0a00 */
[----:B------:R-:W-:-:S13]  /*7fd0*/  ISETP.GE.AND P0, PT, R0, RZ, PT ;  /* 0x000000ff0000720c */ /* 0x000fda0003f06270 */
[----:B------:R-:W-:-:S05]  /*7fe0*/  @!P0 IADD3 R6, R6, 0x1, RZ ;  /* 0x0000000106068810 */ /* 0x000fca0007ffe0ff */
[----:B------:R-:W-:-:S05]  /*7ff0*/  @!P1 IMAD.SHL.U32 R6, R6, 0x2, RZ ;  /* 0x0000000206069824 */ /* 0x000fca00078e00ff */
[----:B------:R-:W-:Y:S01]  /*8000*/  LOP3.LUT R6, R6, 0x80000000, R3, 0xf8, !PT ;  /* 0x8000000006067812 */ /* 0x000fe200078ef803 */
[----:B------:R-:W-:Y:S06]  /*8010*/  BRA `(.L_x_131) ;  /* 0x0000000000047947 */ /* 0x000fec0003800000 */
.L_x_132:
[----:B------:R1:W2:Y:S02]  /*8020*/  MUFU.RCP R6, R3 ;  /* 0x0000000300067308 */ /* 0x0002a40000001000 */
.L_x_131:
[----:B------:R-:W-:Y:S05]  /*8030*/  BSYNC B2 ;  /* 0x0000000000027941 */ /* 0x000fea0003800000 */
.L_x_129:
[----:B--2---:R-:W-:Y:S01]  /*8040*/  IMAD.MOV.U32 R0, RZ, RZ, R6 ;  /* 0x000000ffff007224 */ /* 0x004fe200078e0006 */
[----:B------:R-:W-:Y:S01]  /*8050*/  MOV R6, R14 ;  /* 0x0000000e00067202 */ /* 0x000fe20000000f00 */
[----:B------:R-:W-:-:S04]  /*8060*/  IMAD.MOV.U32 R7, RZ, RZ, 0x0 ;  /* 0x00000000ff077424 */ /* 0x000fc800078e00ff */
[----:B-1----:R-:W-:Y:S05]  /*8070*/  RET.REL.NODEC R6 `(_ZN7cutlass13device_kernelINS_4fmha6kernel28FmhaKernelTmaWarpSpecializedINS1_10collective30FmhaMainloopTmaWarpSpecializedINS_6half_tEffN4cute5tupleIJNS7_1CILi128EEENS9_ILi64EEENS9_ILi48EEEEEENS8_IJiNS9_ILi1EEENS8_IJiiEEEEEESG_SG_NS4_13DefaultFusionEJNS2_6OptionILNS2_3TagE0ENS9_ILb1EEEEENSI_ILSJ_2ESK_EEEEENS4_15FmhaFwdEpilogueIS6_fNS8_IJSB_SC_SB_EEEEENS2_23PersistentTileSchedulerEJSL_SM_EEEEEvNT_6ParamsE) ;  /* 0xffffff7c06e07950 */ /* 0x002fea0003c3ffff */
.L_x_133:
[----:B------:R-:W-:-:S00]  /*8080*/  BRA `(.L_x_133) ;  /* 0xfffffffc00fc7947 */ /* 0x000fc0000383ffff */
[----:B------:R-:W-:-:S00]  /*8090*/  NOP ;  /* 0x0000000000007918 */ /* 0x000fc00000000000 */
        /* <DEDUP_REMOVED lines=14> */
.L_x_134:


//--------------------- .nv.global.init           --------------------------
	.section	.nv.global.init,"aw",@progbits
.nv.global.init:
	.type		$str$24,@object
	.size		$str$24,($str$25 - $str$24)
$str$24:
        /*0000*/ 	.byte	0x28, 0x61, 0x64, 0x64, 0x72, 0x65, 0x73, 0x73, 0x20, 0x26, 0x20, 0x6d, 0x61, 0x73, 0x6b, 0x29
        /*0010*/ 	.byte	0x20, 0x3d, 0x3d, 0x20, 0x30, 0x00
	.type		$str$25,@object
	.size		$str$25,(__unnamed_1 - $str$25)
$str$25:
        /*0016*/ 	.byte	0x2f, 0x74, 0x6d, 0x70, 0x2f, 0x63, 0x75, 0x74, 0x6c, 0x61, 0x73, 0x73, 0x5f, 0x73, 0x77, 0x65
        /*0026*/ 	.byte	0x65, 0x70, 0x5f, 0x73, 0x72, 0x63, 0x2f, 0x69, 0x6e, 0x63, 0x6c, 0x75, 0x64, 0x65, 0x2f, 0x63
        /*0036*/ 	.byte	0x75, 0x74, 0x65, 0x2f, 0x70, 0x6f, 0x69, 0x6e, 0x74, 0x65, 0x72, 0x5f, 0x66, 0x6c, 0x61, 0x67
        /*0046*/ 	.byte	0x67, 0x65, 0x64, 0x2e, 0x68, 0x70, 0x70, 0x00
	.type		__unnamed_1,@object
	.size		__unnamed_1,(__unnamed_2 - __unnamed_1)
__unnamed_1:
        /*004e*/ 	.byte	0x61, 0x75, 0x74, 0x6f, 0x20, 0x63, 0x75, 0x74, 0x65, 0x3a, 0x3a, 0x61, 0x73, 0x5f, 0x70, 0x6f
        /* <DEDUP_REMOVED lines=27> */
        /*020e*/ 	.byte	0x3e, 0x3e, 0x3e, 0x3e, 0x3e, 0x5d, 0x00
	.type		__unnamed_2,@object
	.size		__unnamed_2,(.L_1 - __unnamed_2)
__unnamed_2:
        /* <DEDUP_REMOVED lines=29> */
.L_1:


//--------------------- .nv.shared._ZN7cutlass13device_kernelINS_4fmha6kernel28FmhaKernelTmaWarpSpecializedINS1_10collective30FmhaMainloopTmaWarpSpecializedINS_6half_tEffN4cute5tupleIJNS7_1CILi128EEENS9_ILi64EEENS9_ILi48EEEEEENS8_IJiNS9_ILi1EEENS8_IJiiEEEEEESG_SG_NS4_13DefaultFusionEJNS2_6OptionILNS2_3TagE0ENS9_ILb1EEEEENSI_ILSJ_2ESK_EEEEENS4_15FmhaFwdEpilogueIS6_fNS8_IJSB_SC_SB_EEEEENS2_23PersistentTileSchedulerEJSL_SM_EEEEEvNT_6ParamsE --------------------------
	.section	.nv.shared._ZN7cutlass13device_kernelINS_4fmha6kernel28FmhaKernelTmaWarpSpecializedINS1_10collective30FmhaMainloopTmaWarpSpecializedINS_6half_tEffN4cute5tupleIJNS7_1CILi128EEENS9_ILi64EEENS9_ILi48EEEEEENS8_IJiNS9_ILi1EEENS8_IJiiEEEEEESG_SG_NS4_13DefaultFusionEJNS2_6OptionILNS2_3TagE0ENS9_ILb1EEEEENSI_ILSJ_2ESK_EEEEENS4_15FmhaFwdEpilogueIS6_fNS8_IJSB_SC_SB_EEEEENS2_23PersistentTileSchedulerEJSL_SM_EEEEEvNT_6ParamsE,"aw",@nobits
	.sectionflags	@""
	.align	16
	.zero		1024


//--------------------- .nv.shared.reserved.0     --------------------------
	.section	.nv.shared.reserved.0,"aw",@nobits
	.weak		__nv_reservedSMEM_offset_0_alias
	.size		__nv_reservedSMEM_offset_0_alias, 0, 0
	.other		__nv_reservedSMEM_offset_0_alias,@"STO_CUDA_RESERVED_SHARED STV_DEFAULT"
__nv_reservedSMEM_offset_0_alias:
	.zero		0


//--------------------- .nv.global                --------------------------
	.section	.nv.global,"aw",@nobits
.nv.global:
	.type		_ZN39_INTERNAL_0c59b262_4_k_cu_84c8066a_31584cute1_E,@object
	.size		_ZN39_INTERNAL_0c59b262_4_k_cu_84c8066a_31584cute1_E,(_ZN39_INTERNAL_0c59b262_4_k_cu_84c8066a_31584cuda3std3__45__cpo6cbeginE - _ZN39_INTERNAL_0c59b262_4_k_cu_84c8066a_31584cute1_E)
_ZN39_INTERNAL_0c59b262_4_k_cu_84c8066a_31584cute1_E:
	.zero		1
	.type		_ZN39_INTERNAL_0c59b262_4_k_cu_84c8066a_31584cuda3std3__45__cpo6cbeginE,@object
	.size		_ZN39_INTERNAL_0c59b262_4_k_cu_84c8066a_31584cuda3std3__45__cpo6cbeginE,(_ZN39_INTERNAL_0c59b262_4_k_cu_84c8066a_31584cuda3std3__48in_placeE - _ZN39_INTERNAL_0c59b262_4_k_cu_84c8066a_31584cuda3std3__45__cpo6cbeginE)
_ZN39_INTERNAL_0c59b262_4_k_cu_84c8066a_31584cuda3std3__45__cpo6cbeginE:
	.zero		1
	.type		_ZN39_INTERNAL_0c59b262_4_k_cu_84c8066a_31584cuda3std3__48in_placeE,@object
	.size		_ZN39_INTERNAL_0c59b262_4_k_cu_84c8066a_31584cuda3std3__48in_placeE,(_ZN39_INTERNAL_0c59b262_4_k_cu_84c8066a_31584cuda3std6ranges3__45__cpo9iter_moveE - _ZN39_INTERNAL_0c59b262_4_k_cu_84c8066a_31584cuda3std3__48in_placeE)
_ZN39_INTERNAL_0c59b262_4_k_cu_84c8066a_31584cuda3std3__48in_placeE:
	.zero		1
	.type		_ZN39_INTERNAL_0c59b262_4_k_cu_84c8066a_31584cuda3std6ranges3__45__cpo9iter_moveE,@object
	.size		_ZN39_INTERNAL_0c59b262_4_k_cu_84c8066a_31584cuda3std6ranges3__45__cpo9iter_moveE,(_ZN39_INTERNAL_0c59b262_4_k_cu_84c8066a_31584cuda3std3__45__cpo5beginE - _ZN39_INTERNAL_0c59b262_4_k_cu_84c8066a_31584cuda3std6ranges3__45__cpo9iter_moveE)
_ZN39_INTERNAL_0c59b262_4_k_cu_84c8066a_31584cuda3std6ranges3__45__cpo9iter_moveE:
	.zero		1
	.type		_ZN39_INTERNAL_0c59b262_4_k_cu_84c8066a_31584cuda3std3__45__cpo5beginE,@object
	.size		_ZN39_INTERNAL_0c59b262_4_k_cu_84c8066a_31584cuda3std3__45__cpo5beginE,(_ZN39_INTERNAL_0c59b262_4_k_cu_84c8066a_31584cuda3std3__441_GLOBAL__N__0c59b262_4_k_cu_84c8066a_31586ignoreE - _ZN39_INTERNAL_0c59b262_4_k_cu_84c8066a_31584cuda3std3__45__cpo5beginE)
_ZN39_INTERNAL_0c59b262_4_k_cu_84c8066a_31584cuda3std3__45__cpo5beginE:
	.zero		1
	.type		_ZN39_INTERNAL_0c59b262_4_k_cu_84c8066a_31584cuda3std3__441_GLOBAL__N__0c59b262_4_k_cu_84c8066a_31586ignoreE,@object
	.size		_ZN39_INTERNAL_0c59b262_4_k_cu_84c8066a_31584cuda3std3__441_GLOBAL__N__0c59b262_4_k_cu_84c8066a_31586ignoreE,(_ZN39_INTERNAL_0c59b262_4_k_cu_84c8066a_31584cute7productE - _ZN39_INTERNAL_0c59b262_4_k_cu_84c8066a_31584cuda3std3__441_GLOBAL__N__0c59b262_4_k_cu_84c8066a_31586ignoreE)
_ZN39_INTERNAL_0c59b262_4_k_cu_84c8066a_31584cuda3std3__441_GLOBAL__N__0c59b262_4_k_cu_84c8066a_31586ignoreE:
	.zero		1
	.type		_ZN39_INTERNAL_0c59b262_4_k_cu_84c8066a_31584cute7productE,@object
	.size		_ZN39_INTERNAL_0c59b262_4_k_cu_84c8066a_31584cute7productE,(_ZN39_INTERNAL_0c59b262_4_k_cu_84c8066a_31584cuda3std3__45__cpo3endE - _ZN39_INTERNAL_0c59b262_4_k_cu_84c8066a_31584cute7productE)
_ZN39_INTERNAL_0c59b262_4_k_cu_84c8066a_31584cute7productE:
	.zero		1
	.type		_ZN39_INTERNAL_0c59b262_4_k_cu_84c8066a_31584cuda3std3__45__cpo3endE,@object
	.size		_ZN39_INTERNAL_0c59b262_4_k_cu_84c8066a_31584cuda3std3__45__cpo3endE,(_ZN39_INTERNAL_0c59b262_4_k_cu_84c8066a_31584cuda3std3__419piecewise_constructE - _ZN39_INTERNAL_0c59b262_4_k_cu_84c8066a_31584cuda3std3__45__cpo3endE)
_ZN39_INTERNAL_0c59b262_4_k_cu_84c8066a_31584cuda3std3__45__cpo3endE:
	.zero		1
	.type		_ZN39_INTERNAL_0c59b262_4_k_cu_84c8066a_31584cuda3std3__419piecewise_constructE,@object
	.size		_ZN39_INTERNAL_0c59b262_4_k_cu_84c8066a_31584cuda3std3__419piecewise_constructE,(_ZN39_INTERNAL_0c59b262_4_k_cu_84c8066a_31584cuda3std3__45__cpo4cendE - _ZN39_INTERNAL_0c59b262_4_k_cu_84c8066a_31584cuda3std3__419piecewise_constructE)
_ZN39_INTERNAL_0c59b262_4_k_cu_84c8066a_31584cuda3std3__419piecewise_constructE:
	.zero		1
	.type		_ZN39_INTERNAL_0c59b262_4_k_cu_84c8066a_31584cuda3std3__45__cpo4cendE,@object
	.size		_ZN39_INTERNAL_0c59b262_4_k_cu_84c8066a_31584cuda3std3__45__cpo4cendE,(_ZN39_INTERNAL_0c59b262_4_k_cu_84c8066a_31584cuda3std6ranges3__45__cpo4swapE - _ZN39_INTERNAL_0c59b262_4_k_cu_84c8066a_31584cuda3std3__45__cpo4cendE)
_ZN39_INTERNAL_0c59b262_4_k_cu_84c8066a_31584cuda3std3__45__cpo4cendE:
	.zero		1
	.type		_ZN39_INTERNAL_0c59b262_4_k_cu_84c8066a_31584cuda3std6ranges3__45__cpo4swapE,@object
	.size		_ZN39_INTERNAL_0c59b262_4_k_cu_84c8066a_31584cuda3std6ranges3__45__cpo4swapE,(.L_9 - _ZN39_INTERNAL_0c59b262_4_k_cu_84c8066a_31584cuda3std6ranges3__45__cpo4swapE)
_ZN39_INTERNAL_0c59b262_4_k_cu_84c8066a_31584cuda3std6ranges3__45__cpo4swapE:
	.zero		1
.L_9:


//--------------------- .nv.constant0._ZN7cutlass13device_kernelINS_4fmha6kernel28FmhaKernelTmaWarpSpecializedINS1_10collective30FmhaMainloopTmaWarpSpecializedINS_6half_tEffN4cute5tupleIJNS7_1CILi128EEENS9_ILi64EEENS9_ILi48EEEEEENS8_IJiNS9_ILi1EEENS8_IJiiEEEEEESG_SG_NS4_13DefaultFusionEJNS2_6OptionILNS2_3TagE0ENS9_ILb1EEEEENSI_ILSJ_2ESK_EEEEENS4_15FmhaFwdEpilogueIS6_fNS8_IJSB_SC_SB_EEEEENS2_23PersistentTileSchedulerEJSL_SM_EEEEEvNT_6ParamsE --------------------------
	.section	.nv.constant0._ZN7cutlass13device_kernelINS_4fmha6kernel28FmhaKernelTmaWarpSpecializedINS1_10collective30FmhaMainloopTmaWarpSpecializedINS_6half_tEffN4cute5tupleIJNS7_1CILi128EEENS9_ILi64EEENS9_ILi48EEEEEENS8_IJiNS9_ILi1EEENS8_IJiiEEEEEESG_SG_NS4_13DefaultFusionEJNS2_6OptionILNS2_3TagE0ENS9_ILb1EEEEENSI_ILSJ_2ESK_EEEEENS4_15FmhaFwdEpilogueIS6_fNS8_IJSB_SC_SB_EEEEENS2_23PersistentTileSchedulerEJSL_SM_EEEEEvNT_6ParamsE,"a",@progbits
	.sectionflags	@""
	.align	4
.nv.constant0._ZN7cutlass13device_kernelINS_4fmha6kernel28FmhaKernelTmaWarpSpecializedINS1_10collective30FmhaMainloopTmaWarpSpecializedINS_6half_tEffN4cute5tupleIJNS7_1CILi128EEENS9_ILi64EEENS9_ILi48EEEEEENS8_IJiNS9_ILi1EEENS8_IJiiEEEEEESG_SG_NS4_13DefaultFusionEJNS2_6OptionILNS2_3TagE0ENS9_ILb1EEEEENSI_ILSJ_2ESK_EEEEENS4_15FmhaFwdEpilogueIS6_fNS8_IJSB_SC_SB_EEEEENS2_23PersistentTileSchedulerEJSL_SM_EEEEEvNT_6ParamsE:
	.zero		2688


//--------------------- SYMBOLS --------------------------

	.type		.nv.reservedSmem.offset0,@object
	.size		.nv.reservedSmem.offset0,0x4
	.type		__assertfail,@function
